//
// Generated by NVIDIA NVVM Compiler
//
// Compiler Build ID: CL-36424714
// Cuda compilation tools, release 13.0, V13.0.88
// Based on NVVM 20.0.0
//

.version 9.0
.target sm_100
.address_size 64

	// .globl	_Z13derivative2_xPfS_
.const .align 4 .f32 c_ax;
.const .align 4 .f32 c_bx;
.const .align 4 .f32 c_cx;
.const .align 4 .f32 c_dx;
.const .align 4 .f32 c_ay;
.const .align 4 .f32 c_by;
.const .align 4 .f32 c_cy;
.const .align 4 .f32 c_dy;
.const .align 4 .f32 c_az;
.const .align 4 .f32 c_bz;
.const .align 4 .f32 c_cz;
.const .align 4 .f32 c_dz;
.const .align 4 .f32 c2_ax;
.const .align 4 .f32 c2_bx;
.const .align 4 .f32 c2_cx;
.const .align 4 .f32 c2_dx;
.const .align 4 .f32 c2_px;
.const .align 4 .f32 c2_ay;
.const .align 4 .f32 c2_by;
.const .align 4 .f32 c2_cy;
.const .align 4 .f32 c2_dy;
.const .align 4 .f32 c2_py;
.const .align 4 .f32 c2_az;
.const .align 4 .f32 c2_bz;
.const .align 4 .f32 c2_cz;
.const .align 4 .f32 c2_dz;
.const .align 4 .f32 c2_pz;
.const .align 4 .f32 d_dt;
.const .align 4 .f32 d_alpha;
.const .align 1 .u8 periodX;
.const .align 1 .u8 periodY;
.const .align 1 .u8 periodZ;
// _ZZ13derivative2_xPfS_E3s_f has been demoted
// _ZZ22derivative2_x_lPencilsPfS_E3s_f has been demoted
// _ZZ13derivative2_yPfS_E3s_f has been demoted
// _ZZ22derivative2_y_lPencilsPfS_E3s_f has been demoted
// _ZZ13derivative2_zPfS_E3s_f has been demoted
// _ZZ22derivative2_z_lPencilsPfS_E3s_f has been demoted
// _ZZ12derivative_xPfS_E3s_f has been demoted
// _ZZ21derivative_x_lPencilsPfS_E3s_f has been demoted
// _ZZ12derivative_yPfS_E3s_f has been demoted
// _ZZ21derivative_y_lPencilsPfS_E3s_f has been demoted
// _ZZ12derivative_zPfS_E3s_f has been demoted
// _ZZ21derivative_z_lPencilsPfS_E3s_f has been demoted

.visible .entry _Z13derivative2_xPfS_(
	.param .u64 .ptr .align 1 _Z13derivative2_xPfS__param_0,
	.param .u64 .ptr .align 1 _Z13derivative2_xPfS__param_1
)
{
	.reg .pred 	%p<2>;
	.reg .b32 	%r<15>;
	.reg .b32 	%f<27>;
	.reg .b64 	%rd<9>;
	// demoted variable
	.shared .align 4 .b8 _ZZ13derivative2_xPfS_E3s_f[1056];
	ld.param.u64 	%rd2, [_Z13derivative2_xPfS__param_0];
	ld.param.u64 	%rd1, [_Z13derivative2_xPfS__param_1];
	cvta.to.global.u64 	%rd3, %rd2;
	mov.u32 	%r3, %tid.x;
	mov.u32 	%r4, %ctaid.x;
	mov.u32 	%r5, %ntid.y;
	mov.u32 	%r6, %tid.y;
	mad.lo.s32 	%r7, %r4, %r5, %r6;
	mov.u32 	%r8, %ctaid.y;
	shl.b32 	%r9, %r8, 16;
	shl.b32 	%r10, %r7, 8;
	or.b32  	%r11, %r9, %r3;
	add.s32 	%r1, %r11, %r10;
	mul.wide.s32 	%rd4, %r1, 4;
	add.s64 	%rd5, %rd3, %rd4;
	ld.global.f32 	%f1, [%rd5];
	mov.u32 	%r12, _ZZ13derivative2_xPfS_E3s_f;
	mad.lo.s32 	%r13, %r6, 1056, %r12;
	shl.b32 	%r14, %r3, 2;
	add.s32 	%r2, %r13, %r14;
	st.shared.f32 	[%r2+16], %f1;
	bar.sync 	0;
	setp.gt.u32 	%p1, %r3, 3;
	@%p1 bra 	$L__BB0_2;
	ld.shared.f32 	%f2, [%r2+1020];
	st.shared.f32 	[%r2], %f2;
	ld.shared.f32 	%f3, [%r2+20];
	st.shared.f32 	[%r2+1040], %f3;
$L__BB0_2:
	cvta.to.global.u64 	%rd6, %rd1;
	bar.sync 	0;
	ld.const.f32 	%f4, [c2_ax];
	ld.shared.f32 	%f5, [%r2+20];
	ld.shared.f32 	%f6, [%r2+12];
	add.f32 	%f7, %f5, %f6;
	ld.const.f32 	%f8, [c2_bx];
	ld.shared.f32 	%f9, [%r2+24];
	ld.shared.f32 	%f10, [%r2+8];
	add.f32 	%f11, %f9, %f10;
	mul.f32 	%f12, %f8, %f11;
	fma.rn.f32 	%f13, %f4, %f7, %f12;
	ld.const.f32 	%f14, [c2_cx];
	ld.shared.f32 	%f15, [%r2+28];
	ld.shared.f32 	%f16, [%r2+4];
	add.f32 	%f17, %f15, %f16;
	fma.rn.f32 	%f18, %f14, %f17, %f13;
	ld.const.f32 	%f19, [c2_dx];
	ld.shared.f32 	%f20, [%r2+32];
	ld.shared.f32 	%f21, [%r2];
	add.f32 	%f22, %f20, %f21;
	fma.rn.f32 	%f23, %f19, %f22, %f18;
	ld.const.f32 	%f24, [c2_px];
	ld.shared.f32 	%f25, [%r2+16];
	fma.rn.f32 	%f26, %f24, %f25, %f23;
	add.s64 	%rd8, %rd6, %rd4;
	st.global.f32 	[%rd8], %f26;
	ret;

}
	// .globl	_Z22derivative2_x_lPencilsPfS_
.visible .entry _Z22derivative2_x_lPencilsPfS_(
	.param .u64 .ptr .align 1 _Z22derivative2_x_lPencilsPfS__param_0,
	.param .u64 .ptr .align 1 _Z22derivative2_x_lPencilsPfS__param_1
)
{
	.reg .pred 	%p<21>;
	.reg .b32 	%r<218>;
	.reg .b32 	%f<111>;
	.reg .b64 	%rd<25>;
	// demoted variable
	.shared .align 4 .b8 _ZZ22derivative2_x_lPencilsPfS_E3s_f[33792];
	ld.param.u64 	%rd3, [_Z22derivative2_x_lPencilsPfS__param_0];
	ld.param.u64 	%rd4, [_Z22derivative2_x_lPencilsPfS__param_1];
	cvta.to.global.u64 	%rd1, %rd3;
	cvta.to.global.u64 	%rd2, %rd4;
	mov.u32 	%r1, %tid.x;
	mov.u32 	%r2, %ctaid.x;
	shl.b32 	%r3, %r2, 5;
	mov.u32 	%r4, %ctaid.y;
	mov.u32 	%r217, %tid.y;
	setp.gt.u32 	%p1, %r217, 31;
	@%p1 bra 	$L__BB1_7;
	shl.b32 	%r6, %r4, 16;
	mov.u32 	%r7, %ntid.y;
	add.s32 	%r101, %r217, %r7;
	max.u32 	%r102, %r101, 32;
	setp.lt.u32 	%p2, %r101, 32;
	selp.u32 	%r103, 1, 0, %p2;
	add.s32 	%r104, %r101, %r103;
	sub.s32 	%r105, %r102, %r104;
	div.u32 	%r106, %r105, %r7;
	add.s32 	%r8, %r106, %r103;
	and.b32  	%r107, %r8, 3;
	setp.eq.s32 	%p3, %r107, 3;
	mov.u32 	%r202, %r217;
	@%p3 bra 	$L__BB1_4;
	add.s32 	%r108, %r8, 1;
	and.b32  	%r109, %r108, 3;
	shl.b32 	%r110, %r1, 2;
	mad.lo.s32 	%r111, %r217, 1056, %r110;
	mov.u32 	%r112, _ZZ22derivative2_x_lPencilsPfS_E3s_f;
	add.s32 	%r113, %r111, %r112;
	add.s32 	%r195, %r113, 16;
	mul.lo.s32 	%r10, %r7, 1056;
	add.s32 	%r114, %r1, %r6;
	shl.b32 	%r115, %r2, 13;
	add.s32 	%r116, %r114, %r115;
	shl.b32 	%r117, %r217, 8;
	add.s32 	%r194, %r116, %r117;
	shl.b32 	%r12, %r7, 8;
	neg.s32 	%r193, %r109;
	mad.lo.s32 	%r202, %r7, %r109, %r217;
$L__BB1_3:
	.pragma "nounroll";
	mul.wide.s32 	%rd5, %r194, 4;
	add.s64 	%rd6, %rd1, %rd5;
	ld.global.f32 	%f6, [%rd6];
	st.shared.f32 	[%r195], %f6;
	add.s32 	%r195, %r195, %r10;
	add.s32 	%r194, %r194, %r12;
	add.s32 	%r193, %r193, 1;
	setp.ne.s32 	%p4, %r193, 0;
	@%p4 bra 	$L__BB1_3;
$L__BB1_4:
	setp.lt.u32 	%p5, %r8, 3;
	@%p5 bra 	$L__BB1_7;
	shl.b32 	%r22, %r7, 2;
	mul.lo.s32 	%r23, %r7, 1056;
	shl.b32 	%r118, %r1, 2;
	mad.lo.s32 	%r119, %r202, 1056, %r118;
	mov.u32 	%r120, _ZZ22derivative2_x_lPencilsPfS_E3s_f;
	add.s32 	%r121, %r119, %r120;
	add.s32 	%r201, %r121, 16;
	mul.lo.s32 	%r25, %r7, 4224;
	mul.lo.s32 	%r26, %r7, 2112;
	mul.lo.s32 	%r27, %r7, 3168;
	add.s32 	%r122, %r1, %r6;
	add.s32 	%r123, %r202, %r3;
	mad.lo.s32 	%r124, %r7, 3, %r123;
	shl.b32 	%r125, %r124, 8;
	add.s32 	%r200, %r122, %r125;
	shl.b32 	%r29, %r7, 10;
	shl.b32 	%r126, %r7, 1;
	add.s32 	%r127, %r123, %r126;
	shl.b32 	%r128, %r127, 8;
	add.s32 	%r199, %r122, %r128;
	add.s32 	%r129, %r123, %r7;
	shl.b32 	%r130, %r129, 8;
	add.s32 	%r198, %r122, %r130;
	shl.b32 	%r131, %r2, 13;
	add.s32 	%r132, %r122, %r131;
	shl.b32 	%r133, %r202, 8;
	add.s32 	%r197, %r132, %r133;
$L__BB1_6:
	mul.wide.s32 	%rd7, %r197, 4;
	add.s64 	%rd8, %rd1, %rd7;
	ld.global.f32 	%f7, [%rd8];
	st.shared.f32 	[%r201], %f7;
	mul.wide.s32 	%rd9, %r198, 4;
	add.s64 	%rd10, %rd1, %rd9;
	ld.global.f32 	%f8, [%rd10];
	add.s32 	%r134, %r201, %r23;
	st.shared.f32 	[%r134], %f8;
	mul.wide.s32 	%rd11, %r199, 4;
	add.s64 	%rd12, %rd1, %rd11;
	ld.global.f32 	%f9, [%rd12];
	add.s32 	%r135, %r201, %r26;
	st.shared.f32 	[%r135], %f9;
	mul.wide.s32 	%rd13, %r200, 4;
	add.s64 	%rd14, %rd1, %rd13;
	ld.global.f32 	%f10, [%rd14];
	add.s32 	%r136, %r201, %r27;
	st.shared.f32 	[%r136], %f10;
	add.s32 	%r202, %r202, %r22;
	add.s32 	%r201, %r201, %r25;
	add.s32 	%r200, %r200, %r29;
	add.s32 	%r199, %r199, %r29;
	add.s32 	%r198, %r198, %r29;
	add.s32 	%r197, %r197, %r29;
	setp.lt.u32 	%p6, %r202, 32;
	@%p6 bra 	$L__BB1_6;
$L__BB1_7:
	setp.gt.u32 	%p7, %r217, 31;
	bar.sync 	0;
	setp.gt.u32 	%p8, %r1, 3;
	or.pred  	%p9, %p8, %p7;
	@%p9 bra 	$L__BB1_14;
	mov.u32 	%r45, %ntid.y;
	add.s32 	%r137, %r217, %r45;
	max.u32 	%r138, %r137, 32;
	setp.lt.u32 	%p10, %r137, 32;
	selp.u32 	%r139, 1, 0, %p10;
	add.s32 	%r140, %r137, %r139;
	sub.s32 	%r141, %r138, %r140;
	div.u32 	%r142, %r141, %r45;
	add.s32 	%r46, %r142, %r139;
	and.b32  	%r143, %r46, 3;
	setp.eq.s32 	%p11, %r143, 3;
	mov.u32 	%r207, %r217;
	@%p11 bra 	$L__BB1_11;
	add.s32 	%r144, %r46, 1;
	and.b32  	%r145, %r144, 3;
	neg.s32 	%r204, %r145;
	shl.b32 	%r146, %r1, 2;
	mad.lo.s32 	%r147, %r217, 1056, %r146;
	mov.u32 	%r148, _ZZ22derivative2_x_lPencilsPfS_E3s_f;
	add.s32 	%r149, %r147, %r148;
	add.s32 	%r203, %r149, 1020;
	mul.lo.s32 	%r49, %r45, 1056;
	mad.lo.s32 	%r207, %r45, %r145, %r217;
$L__BB1_10:
	.pragma "nounroll";
	ld.shared.f32 	%f11, [%r203];
	st.shared.f32 	[%r203+-1020], %f11;
	ld.shared.f32 	%f12, [%r203+-1000];
	st.shared.f32 	[%r203+20], %f12;
	add.s32 	%r204, %r204, 1;
	setp.ne.s32 	%p12, %r204, 0;
	add.s32 	%r203, %r203, %r49;
	@%p12 bra 	$L__BB1_10;
$L__BB1_11:
	setp.lt.u32 	%p13, %r46, 3;
	@%p13 bra 	$L__BB1_14;
	shl.b32 	%r56, %r45, 2;
	shl.b32 	%r150, %r1, 2;
	mad.lo.s32 	%r151, %r207, 1056, %r150;
	mov.u32 	%r152, _ZZ22derivative2_x_lPencilsPfS_E3s_f;
	add.s32 	%r153, %r151, %r152;
	add.s32 	%r206, %r153, 1020;
	mul.lo.s32 	%r58, %r45, 4224;
	mul.lo.s32 	%r59, %r45, 1056;
$L__BB1_13:
	ld.shared.f32 	%f13, [%r206];
	st.shared.f32 	[%r206+-1020], %f13;
	ld.shared.f32 	%f14, [%r206+-1000];
	st.shared.f32 	[%r206+20], %f14;
	add.s32 	%r154, %r206, %r59;
	ld.shared.f32 	%f15, [%r154];
	st.shared.f32 	[%r154+-1020], %f15;
	ld.shared.f32 	%f16, [%r154+-1000];
	st.shared.f32 	[%r154+20], %f16;
	add.s32 	%r155, %r154, %r59;
	ld.shared.f32 	%f17, [%r155];
	st.shared.f32 	[%r155+-1020], %f17;
	ld.shared.f32 	%f18, [%r155+-1000];
	st.shared.f32 	[%r155+20], %f18;
	add.s32 	%r156, %r155, %r59;
	ld.shared.f32 	%f19, [%r156];
	st.shared.f32 	[%r156+-1020], %f19;
	ld.shared.f32 	%f20, [%r156+-1000];
	st.shared.f32 	[%r156+20], %f20;
	add.s32 	%r207, %r207, %r56;
	add.s32 	%r206, %r206, %r58;
	setp.lt.u32 	%p14, %r207, 32;
	@%p14 bra 	$L__BB1_13;
$L__BB1_14:
	setp.gt.u32 	%p15, %r217, 31;
	bar.sync 	0;
	@%p15 bra 	$L__BB1_21;
	shl.b32 	%r64, %r4, 16;
	ld.const.f32 	%f1, [c2_ax];
	ld.const.f32 	%f2, [c2_bx];
	ld.const.f32 	%f3, [c2_cx];
	ld.const.f32 	%f4, [c2_dx];
	ld.const.f32 	%f5, [c2_px];
	mov.u32 	%r65, %ntid.y;
	add.s32 	%r157, %r217, %r65;
	max.u32 	%r158, %r157, 32;
	setp.lt.u32 	%p16, %r157, 32;
	selp.u32 	%r159, 1, 0, %p16;
	add.s32 	%r160, %r157, %r159;
	sub.s32 	%r161, %r158, %r160;
	div.u32 	%r162, %r161, %r65;
	add.s32 	%r66, %r162, %r159;
	and.b32  	%r163, %r66, 3;
	setp.eq.s32 	%p17, %r163, 3;
	@%p17 bra 	$L__BB1_18;
	add.s32 	%r164, %r66, 1;
	and.b32  	%r165, %r164, 3;
	neg.s32 	%r210, %r165;
	add.s32 	%r166, %r1, %r64;
	shl.b32 	%r167, %r2, 13;
	add.s32 	%r168, %r166, %r167;
	shl.b32 	%r169, %r217, 8;
	add.s32 	%r209, %r168, %r169;
	shl.b32 	%r69, %r65, 8;
	shl.b32 	%r170, %r1, 2;
	mad.lo.s32 	%r171, %r217, 1056, %r170;
	mov.u32 	%r172, _ZZ22derivative2_x_lPencilsPfS_E3s_f;
	add.s32 	%r173, %r171, %r172;
	add.s32 	%r208, %r173, 16;
	mul.lo.s32 	%r71, %r65, 1056;
	mad.lo.s32 	%r217, %r65, %r165, %r217;
$L__BB1_17:
	.pragma "nounroll";
	ld.shared.f32 	%f21, [%r208+4];
	ld.shared.f32 	%f22, [%r208+-4];
	add.f32 	%f23, %f21, %f22;
	ld.shared.f32 	%f24, [%r208+8];
	ld.shared.f32 	%f25, [%r208+-8];
	add.f32 	%f26, %f24, %f25;
	mul.f32 	%f27, %f2, %f26;
	fma.rn.f32 	%f28, %f1, %f23, %f27;
	ld.shared.f32 	%f29, [%r208+12];
	ld.shared.f32 	%f30, [%r208+-12];
	add.f32 	%f31, %f29, %f30;
	fma.rn.f32 	%f32, %f3, %f31, %f28;
	ld.shared.f32 	%f33, [%r208+16];
	ld.shared.f32 	%f34, [%r208+-16];
	add.f32 	%f35, %f33, %f34;
	fma.rn.f32 	%f36, %f4, %f35, %f32;
	ld.shared.f32 	%f37, [%r208];
	fma.rn.f32 	%f38, %f5, %f37, %f36;
	mul.wide.s32 	%rd15, %r209, 4;
	add.s64 	%rd16, %rd2, %rd15;
	st.global.f32 	[%rd16], %f38;
	add.s32 	%r210, %r210, 1;
	setp.ne.s32 	%p18, %r210, 0;
	add.s32 	%r209, %r209, %r69;
	add.s32 	%r208, %r208, %r71;
	@%p18 bra 	$L__BB1_17;
$L__BB1_18:
	setp.lt.u32 	%p19, %r66, 3;
	@%p19 bra 	$L__BB1_21;
	shl.b32 	%r80, %r65, 2;
	shl.b32 	%r174, %r1, 2;
	mad.lo.s32 	%r175, %r217, 1056, %r174;
	mov.u32 	%r176, _ZZ22derivative2_x_lPencilsPfS_E3s_f;
	add.s32 	%r177, %r175, %r176;
	add.s32 	%r216, %r177, 20;
	mul.lo.s32 	%r82, %r65, 4224;
	add.s32 	%r178, %r1, %r64;
	add.s32 	%r179, %r217, %r3;
	mad.lo.s32 	%r180, %r65, 3, %r179;
	shl.b32 	%r181, %r180, 8;
	add.s32 	%r215, %r178, %r181;
	shl.b32 	%r84, %r65, 10;
	shl.b32 	%r182, %r65, 1;
	add.s32 	%r183, %r179, %r182;
	shl.b32 	%r184, %r183, 8;
	add.s32 	%r214, %r178, %r184;
	add.s32 	%r185, %r179, %r65;
	shl.b32 	%r186, %r185, 8;
	add.s32 	%r213, %r178, %r186;
	shl.b32 	%r187, %r2, 13;
	add.s32 	%r188, %r178, %r187;
	shl.b32 	%r189, %r217, 8;
	add.s32 	%r212, %r188, %r189;
	mul.lo.s32 	%r88, %r65, 1056;
$L__BB1_20:
	ld.shared.f32 	%f39, [%r216];
	ld.shared.f32 	%f40, [%r216+-8];
	add.f32 	%f41, %f39, %f40;
	ld.shared.f32 	%f42, [%r216+4];
	ld.shared.f32 	%f43, [%r216+-12];
	add.f32 	%f44, %f42, %f43;
	mul.f32 	%f45, %f2, %f44;
	fma.rn.f32 	%f46, %f1, %f41, %f45;
	ld.shared.f32 	%f47, [%r216+8];
	ld.shared.f32 	%f48, [%r216+-16];
	add.f32 	%f49, %f47, %f48;
	fma.rn.f32 	%f50, %f3, %f49, %f46;
	ld.shared.f32 	%f51, [%r216+12];
	ld.shared.f32 	%f52, [%r216+-20];
	add.f32 	%f53, %f51, %f52;
	fma.rn.f32 	%f54, %f4, %f53, %f50;
	ld.shared.f32 	%f55, [%r216+-4];
	fma.rn.f32 	%f56, %f5, %f55, %f54;
	mul.wide.s32 	%rd17, %r212, 4;
	add.s64 	%rd18, %rd2, %rd17;
	st.global.f32 	[%rd18], %f56;
	add.s32 	%r190, %r216, %r88;
	ld.shared.f32 	%f57, [%r190];
	ld.shared.f32 	%f58, [%r190+-8];
	add.f32 	%f59, %f57, %f58;
	ld.shared.f32 	%f60, [%r190+4];
	ld.shared.f32 	%f61, [%r190+-12];
	add.f32 	%f62, %f60, %f61;
	mul.f32 	%f63, %f2, %f62;
	fma.rn.f32 	%f64, %f1, %f59, %f63;
	ld.shared.f32 	%f65, [%r190+8];
	ld.shared.f32 	%f66, [%r190+-16];
	add.f32 	%f67, %f65, %f66;
	fma.rn.f32 	%f68, %f3, %f67, %f64;
	ld.shared.f32 	%f69, [%r190+12];
	ld.shared.f32 	%f70, [%r190+-20];
	add.f32 	%f71, %f69, %f70;
	fma.rn.f32 	%f72, %f4, %f71, %f68;
	ld.shared.f32 	%f73, [%r190+-4];
	fma.rn.f32 	%f74, %f5, %f73, %f72;
	mul.wide.s32 	%rd19, %r213, 4;
	add.s64 	%rd20, %rd2, %rd19;
	st.global.f32 	[%rd20], %f74;
	add.s32 	%r191, %r190, %r88;
	ld.shared.f32 	%f75, [%r191];
	ld.shared.f32 	%f76, [%r191+-8];
	add.f32 	%f77, %f75, %f76;
	ld.shared.f32 	%f78, [%r191+4];
	ld.shared.f32 	%f79, [%r191+-12];
	add.f32 	%f80, %f78, %f79;
	mul.f32 	%f81, %f2, %f80;
	fma.rn.f32 	%f82, %f1, %f77, %f81;
	ld.shared.f32 	%f83, [%r191+8];
	ld.shared.f32 	%f84, [%r191+-16];
	add.f32 	%f85, %f83, %f84;
	fma.rn.f32 	%f86, %f3, %f85, %f82;
	ld.shared.f32 	%f87, [%r191+12];
	ld.shared.f32 	%f88, [%r191+-20];
	add.f32 	%f89, %f87, %f88;
	fma.rn.f32 	%f90, %f4, %f89, %f86;
	ld.shared.f32 	%f91, [%r191+-4];
	fma.rn.f32 	%f92, %f5, %f91, %f90;
	mul.wide.s32 	%rd21, %r214, 4;
	add.s64 	%rd22, %rd2, %rd21;
	st.global.f32 	[%rd22], %f92;
	add.s32 	%r192, %r191, %r88;
	ld.shared.f32 	%f93, [%r192];
	ld.shared.f32 	%f94, [%r192+-8];
	add.f32 	%f95, %f93, %f94;
	ld.shared.f32 	%f96, [%r192+4];
	ld.shared.f32 	%f97, [%r192+-12];
	add.f32 	%f98, %f96, %f97;
	mul.f32 	%f99, %f2, %f98;
	fma.rn.f32 	%f100, %f1, %f95, %f99;
	ld.shared.f32 	%f101, [%r192+8];
	ld.shared.f32 	%f102, [%r192+-16];
	add.f32 	%f103, %f101, %f102;
	fma.rn.f32 	%f104, %f3, %f103, %f100;
	ld.shared.f32 	%f105, [%r192+12];
	ld.shared.f32 	%f106, [%r192+-20];
	add.f32 	%f107, %f105, %f106;
	fma.rn.f32 	%f108, %f4, %f107, %f104;
	ld.shared.f32 	%f109, [%r192+-4];
	fma.rn.f32 	%f110, %f5, %f109, %f108;
	mul.wide.s32 	%rd23, %r215, 4;
	add.s64 	%rd24, %rd2, %rd23;
	st.global.f32 	[%rd24], %f110;
	add.s32 	%r217, %r217, %r80;
	add.s32 	%r216, %r216, %r82;
	add.s32 	%r215, %r215, %r84;
	add.s32 	%r214, %r214, %r84;
	add.s32 	%r213, %r213, %r84;
	add.s32 	%r212, %r212, %r84;
	setp.lt.u32 	%p20, %r217, 32;
	@%p20 bra 	$L__BB1_20;
$L__BB1_21:
	ret;

}
	// .globl	_Z13derivative2_yPfS_
.visible .entry _Z13derivative2_yPfS_(
	.param .u64 .ptr .align 1 _Z13derivative2_yPfS__param_0,
	.param .u64 .ptr .align 1 _Z13derivative2_yPfS__param_1
)
{
	.reg .pred 	%p<2>;
	.reg .b32 	%r<16>;
	.reg .b32 	%f<27>;
	.reg .b64 	%rd<9>;
	// demoted variable
	.shared .align 4 .b8 _ZZ13derivative2_yPfS_E3s_f[1056];
	ld.param.u64 	%rd2, [_Z13derivative2_yPfS__param_0];
	ld.param.u64 	%rd1, [_Z13derivative2_yPfS__param_1];
	cvta.to.global.u64 	%rd3, %rd2;
	mov.u32 	%r3, %ctaid.x;
	mov.u32 	%r4, %ntid.x;
	mov.u32 	%r5, %tid.x;
	mov.u32 	%r6, %tid.y;
	mov.u32 	%r7, %ctaid.y;
	shl.b32 	%r8, %r7, 16;
	shl.b32 	%r9, %r6, 8;
	add.s32 	%r10, %r9, %r5;
	add.s32 	%r11, %r10, %r8;
	mad.lo.s32 	%r1, %r3, %r4, %r11;
	mul.wide.s32 	%rd4, %r1, 4;
	add.s64 	%rd5, %rd3, %rd4;
	ld.global.f32 	%f1, [%rd5];
	shl.b32 	%r12, %r6, 2;
	mov.u32 	%r13, _ZZ13derivative2_yPfS_E3s_f;
	add.s32 	%r14, %r13, %r12;
	shl.b32 	%r15, %r5, 2;
	add.s32 	%r2, %r14, %r15;
	st.shared.f32 	[%r2+16], %f1;
	bar.sync 	0;
	setp.gt.u32 	%p1, %r6, 3;
	@%p1 bra 	$L__BB2_2;
	ld.shared.f32 	%f2, [%r2+1020];
	st.shared.f32 	[%r2], %f2;
	ld.shared.f32 	%f3, [%r2+20];
	st.shared.f32 	[%r2+1040], %f3;
$L__BB2_2:
	cvta.to.global.u64 	%rd6, %rd1;
	bar.sync 	0;
	ld.const.f32 	%f4, [c2_ay];
	ld.shared.f32 	%f5, [%r2+20];
	ld.shared.f32 	%f6, [%r2+12];
	add.f32 	%f7, %f5, %f6;
	ld.const.f32 	%f8, [c2_by];
	ld.shared.f32 	%f9, [%r2+24];
	ld.shared.f32 	%f10, [%r2+8];
	add.f32 	%f11, %f9, %f10;
	mul.f32 	%f12, %f8, %f11;
	fma.rn.f32 	%f13, %f4, %f7, %f12;
	ld.const.f32 	%f14, [c2_cy];
	ld.shared.f32 	%f15, [%r2+28];
	ld.shared.f32 	%f16, [%r2+4];
	add.f32 	%f17, %f15, %f16;
	fma.rn.f32 	%f18, %f14, %f17, %f13;
	ld.const.f32 	%f19, [c2_dy];
	ld.shared.f32 	%f20, [%r2+32];
	ld.shared.f32 	%f21, [%r2];
	add.f32 	%f22, %f20, %f21;
	fma.rn.f32 	%f23, %f19, %f22, %f18;
	ld.const.f32 	%f24, [c2_py];
	ld.shared.f32 	%f25, [%r2+16];
	fma.rn.f32 	%f26, %f24, %f25, %f23;
	add.s64 	%rd8, %rd6, %rd4;
	st.global.f32 	[%rd8], %f26;
	ret;

}
	// .globl	_Z22derivative2_y_lPencilsPfS_
.visible .entry _Z22derivative2_y_lPencilsPfS_(
	.param .u64 .ptr .align 1 _Z22derivative2_y_lPencilsPfS__param_0,
	.param .u64 .ptr .align 1 _Z22derivative2_y_lPencilsPfS__param_1
)
{
	.reg .pred 	%p<14>;
	.reg .b32 	%r<168>;
	.reg .b32 	%f<103>;
	.reg .b64 	%rd<25>;
	// demoted variable
	.shared .align 4 .b8 _ZZ22derivative2_y_lPencilsPfS_E3s_f[33792];
	ld.param.u64 	%rd3, [_Z22derivative2_y_lPencilsPfS__param_0];
	ld.param.u64 	%rd4, [_Z22derivative2_y_lPencilsPfS__param_1];
	cvta.to.global.u64 	%rd1, %rd3;
	cvta.to.global.u64 	%rd2, %rd4;
	mov.u32 	%r81, %ctaid.x;
	mov.u32 	%r82, %ntid.x;
	mul.lo.s32 	%r1, %r81, %r82;
	mov.u32 	%r2, %tid.x;
	mov.u32 	%r3, %ctaid.y;
	mov.u32 	%r167, %tid.y;
	setp.gt.u32 	%p1, %r167, 255;
	@%p1 bra 	$L__BB3_7;
	shl.b32 	%r5, %r3, 16;
	mov.u32 	%r6, %ntid.y;
	add.s32 	%r83, %r167, %r6;
	max.u32 	%r84, %r83, 256;
	setp.lt.u32 	%p2, %r83, 256;
	selp.u32 	%r85, 1, 0, %p2;
	add.s32 	%r86, %r83, %r85;
	sub.s32 	%r87, %r84, %r86;
	div.u32 	%r88, %r87, %r6;
	add.s32 	%r7, %r88, %r85;
	and.b32  	%r89, %r7, 3;
	setp.eq.s32 	%p3, %r89, 3;
	mov.u32 	%r157, %r167;
	@%p3 bra 	$L__BB3_4;
	add.s32 	%r90, %r7, 1;
	and.b32  	%r91, %r90, 3;
	shl.b32 	%r92, %r167, 7;
	shl.b32 	%r93, %r2, 2;
	add.s32 	%r94, %r92, %r93;
	mov.u32 	%r95, _ZZ22derivative2_y_lPencilsPfS_E3s_f;
	add.s32 	%r96, %r94, %r95;
	add.s32 	%r150, %r96, 512;
	shl.b32 	%r9, %r6, 7;
	add.s32 	%r97, %r2, %r1;
	add.s32 	%r98, %r97, %r5;
	shl.b32 	%r99, %r167, 8;
	add.s32 	%r149, %r98, %r99;
	shl.b32 	%r11, %r6, 8;
	neg.s32 	%r148, %r91;
	mad.lo.s32 	%r157, %r6, %r91, %r167;
$L__BB3_3:
	.pragma "nounroll";
	mul.wide.s32 	%rd5, %r149, 4;
	add.s64 	%rd6, %rd1, %rd5;
	ld.global.f32 	%f6, [%rd6];
	st.shared.f32 	[%r150], %f6;
	add.s32 	%r150, %r150, %r9;
	add.s32 	%r149, %r149, %r11;
	add.s32 	%r148, %r148, 1;
	setp.ne.s32 	%p4, %r148, 0;
	@%p4 bra 	$L__BB3_3;
$L__BB3_4:
	setp.lt.u32 	%p5, %r7, 3;
	@%p5 bra 	$L__BB3_7;
	shl.b32 	%r21, %r6, 2;
	add.s32 	%r100, %r2, %r1;
	add.s32 	%r101, %r100, %r5;
	shl.b32 	%r102, %r157, 8;
	add.s32 	%r152, %r101, %r102;
	mad.lo.s32 	%r156, %r6, 768, %r152;
	shl.b32 	%r23, %r6, 10;
	shl.b32 	%r24, %r6, 9;
	add.s32 	%r155, %r152, %r24;
	add.s32 	%r103, %r6, %r157;
	shl.b32 	%r104, %r103, 8;
	add.s32 	%r154, %r101, %r104;
	shl.b32 	%r27, %r6, 7;
	shl.b32 	%r105, %r157, 7;
	shl.b32 	%r106, %r2, 2;
	add.s32 	%r107, %r105, %r106;
	mov.u32 	%r108, _ZZ22derivative2_y_lPencilsPfS_E3s_f;
	add.s32 	%r109, %r107, %r108;
	add.s32 	%r153, %r109, 512;
	shl.b32 	%r29, %r6, 8;
	mul.lo.s32 	%r30, %r6, 384;
$L__BB3_6:
	mul.wide.s32 	%rd7, %r152, 4;
	add.s64 	%rd8, %rd1, %rd7;
	ld.global.f32 	%f7, [%rd8];
	st.shared.f32 	[%r153], %f7;
	mul.wide.s32 	%rd9, %r154, 4;
	add.s64 	%rd10, %rd1, %rd9;
	ld.global.f32 	%f8, [%rd10];
	add.s32 	%r110, %r153, %r27;
	st.shared.f32 	[%r110], %f8;
	mul.wide.s32 	%rd11, %r155, 4;
	add.s64 	%rd12, %rd1, %rd11;
	ld.global.f32 	%f9, [%rd12];
	add.s32 	%r111, %r153, %r29;
	st.shared.f32 	[%r111], %f9;
	mul.wide.s32 	%rd13, %r156, 4;
	add.s64 	%rd14, %rd1, %rd13;
	ld.global.f32 	%f10, [%rd14];
	add.s32 	%r112, %r153, %r30;
	st.shared.f32 	[%r112], %f10;
	add.s32 	%r157, %r157, %r21;
	add.s32 	%r156, %r156, %r23;
	add.s32 	%r155, %r155, %r23;
	add.s32 	%r154, %r154, %r23;
	add.s32 	%r153, %r153, %r24;
	add.s32 	%r152, %r152, %r23;
	setp.lt.u32 	%p6, %r157, 256;
	@%p6 bra 	$L__BB3_6;
$L__BB3_7:
	bar.sync 	0;
	setp.gt.u32 	%p7, %r167, 3;
	@%p7 bra 	$L__BB3_9;
	shl.b32 	%r113, %r167, 7;
	mov.u32 	%r114, _ZZ22derivative2_y_lPencilsPfS_E3s_f;
	add.s32 	%r115, %r114, %r113;
	shl.b32 	%r116, %r2, 2;
	add.s32 	%r117, %r115, %r116;
	ld.shared.f32 	%f11, [%r117+32640];
	st.shared.f32 	[%r117], %f11;
	ld.shared.f32 	%f12, [%r117+640];
	st.shared.f32 	[%r117+33280], %f12;
$L__BB3_9:
	setp.gt.u32 	%p8, %r167, 255;
	bar.sync 	0;
	@%p8 bra 	$L__BB3_16;
	shl.b32 	%r44, %r3, 16;
	ld.const.f32 	%f1, [c2_ay];
	ld.const.f32 	%f2, [c2_by];
	ld.const.f32 	%f3, [c2_cy];
	ld.const.f32 	%f4, [c2_dy];
	ld.const.f32 	%f5, [c2_py];
	mov.u32 	%r45, %ntid.y;
	add.s32 	%r118, %r167, %r45;
	max.u32 	%r119, %r118, 256;
	setp.lt.u32 	%p9, %r118, 256;
	selp.u32 	%r120, 1, 0, %p9;
	add.s32 	%r121, %r118, %r120;
	sub.s32 	%r122, %r119, %r121;
	div.u32 	%r123, %r122, %r45;
	add.s32 	%r46, %r123, %r120;
	and.b32  	%r124, %r46, 3;
	setp.eq.s32 	%p10, %r124, 3;
	@%p10 bra 	$L__BB3_13;
	add.s32 	%r125, %r46, 1;
	and.b32  	%r126, %r125, 3;
	neg.s32 	%r160, %r126;
	add.s32 	%r127, %r2, %r1;
	add.s32 	%r128, %r127, %r44;
	shl.b32 	%r129, %r167, 8;
	add.s32 	%r159, %r128, %r129;
	shl.b32 	%r49, %r45, 8;
	shl.b32 	%r130, %r167, 7;
	shl.b32 	%r131, %r2, 2;
	add.s32 	%r132, %r130, %r131;
	mov.u32 	%r133, _ZZ22derivative2_y_lPencilsPfS_E3s_f;
	add.s32 	%r134, %r132, %r133;
	add.s32 	%r158, %r134, 512;
	shl.b32 	%r51, %r45, 7;
	mad.lo.s32 	%r167, %r45, %r126, %r167;
$L__BB3_12:
	.pragma "nounroll";
	ld.shared.f32 	%f13, [%r158+128];
	ld.shared.f32 	%f14, [%r158+-128];
	add.f32 	%f15, %f13, %f14;
	ld.shared.f32 	%f16, [%r158+256];
	ld.shared.f32 	%f17, [%r158+-256];
	add.f32 	%f18, %f16, %f17;
	mul.f32 	%f19, %f2, %f18;
	fma.rn.f32 	%f20, %f1, %f15, %f19;
	ld.shared.f32 	%f21, [%r158+384];
	ld.shared.f32 	%f22, [%r158+-384];
	add.f32 	%f23, %f21, %f22;
	fma.rn.f32 	%f24, %f3, %f23, %f20;
	ld.shared.f32 	%f25, [%r158+512];
	ld.shared.f32 	%f26, [%r158+-512];
	add.f32 	%f27, %f25, %f26;
	fma.rn.f32 	%f28, %f4, %f27, %f24;
	ld.shared.f32 	%f29, [%r158];
	fma.rn.f32 	%f30, %f5, %f29, %f28;
	mul.wide.s32 	%rd15, %r159, 4;
	add.s64 	%rd16, %rd2, %rd15;
	st.global.f32 	[%rd16], %f30;
	add.s32 	%r160, %r160, 1;
	setp.ne.s32 	%p11, %r160, 0;
	add.s32 	%r159, %r159, %r49;
	add.s32 	%r158, %r158, %r51;
	@%p11 bra 	$L__BB3_12;
$L__BB3_13:
	setp.lt.u32 	%p12, %r46, 3;
	@%p12 bra 	$L__BB3_16;
	shl.b32 	%r60, %r45, 2;
	add.s32 	%r135, %r2, %r1;
	add.s32 	%r136, %r135, %r44;
	shl.b32 	%r137, %r167, 8;
	add.s32 	%r162, %r136, %r137;
	mad.lo.s32 	%r166, %r45, 768, %r162;
	shl.b32 	%r62, %r45, 10;
	shl.b32 	%r63, %r45, 9;
	add.s32 	%r165, %r162, %r63;
	add.s32 	%r138, %r45, %r167;
	shl.b32 	%r139, %r138, 8;
	add.s32 	%r164, %r136, %r139;
	shl.b32 	%r140, %r167, 7;
	shl.b32 	%r141, %r2, 2;
	add.s32 	%r142, %r140, %r141;
	mov.u32 	%r143, _ZZ22derivative2_y_lPencilsPfS_E3s_f;
	add.s32 	%r144, %r142, %r143;
	add.s32 	%r163, %r144, 640;
	shl.b32 	%r68, %r45, 7;
$L__BB3_15:
	ld.shared.f32 	%f31, [%r163];
	ld.shared.f32 	%f32, [%r163+-256];
	add.f32 	%f33, %f31, %f32;
	ld.shared.f32 	%f34, [%r163+128];
	ld.shared.f32 	%f35, [%r163+-384];
	add.f32 	%f36, %f34, %f35;
	mul.f32 	%f37, %f2, %f36;
	fma.rn.f32 	%f38, %f1, %f33, %f37;
	ld.shared.f32 	%f39, [%r163+256];
	ld.shared.f32 	%f40, [%r163+-512];
	add.f32 	%f41, %f39, %f40;
	fma.rn.f32 	%f42, %f3, %f41, %f38;
	ld.shared.f32 	%f43, [%r163+384];
	ld.shared.f32 	%f44, [%r163+-640];
	add.f32 	%f45, %f43, %f44;
	fma.rn.f32 	%f46, %f4, %f45, %f42;
	ld.shared.f32 	%f47, [%r163+-128];
	fma.rn.f32 	%f48, %f5, %f47, %f46;
	mul.wide.s32 	%rd17, %r162, 4;
	add.s64 	%rd18, %rd2, %rd17;
	st.global.f32 	[%rd18], %f48;
	add.s32 	%r145, %r163, %r68;
	ld.shared.f32 	%f49, [%r145];
	ld.shared.f32 	%f50, [%r145+-256];
	add.f32 	%f51, %f49, %f50;
	ld.shared.f32 	%f52, [%r145+128];
	ld.shared.f32 	%f53, [%r145+-384];
	add.f32 	%f54, %f52, %f53;
	mul.f32 	%f55, %f2, %f54;
	fma.rn.f32 	%f56, %f1, %f51, %f55;
	ld.shared.f32 	%f57, [%r145+256];
	ld.shared.f32 	%f58, [%r145+-512];
	add.f32 	%f59, %f57, %f58;
	fma.rn.f32 	%f60, %f3, %f59, %f56;
	ld.shared.f32 	%f61, [%r145+384];
	ld.shared.f32 	%f62, [%r145+-640];
	add.f32 	%f63, %f61, %f62;
	fma.rn.f32 	%f64, %f4, %f63, %f60;
	ld.shared.f32 	%f65, [%r145+-128];
	fma.rn.f32 	%f66, %f5, %f65, %f64;
	mul.wide.s32 	%rd19, %r164, 4;
	add.s64 	%rd20, %rd2, %rd19;
	st.global.f32 	[%rd20], %f66;
	add.s32 	%r146, %r145, %r68;
	ld.shared.f32 	%f67, [%r146];
	ld.shared.f32 	%f68, [%r146+-256];
	add.f32 	%f69, %f67, %f68;
	ld.shared.f32 	%f70, [%r146+128];
	ld.shared.f32 	%f71, [%r146+-384];
	add.f32 	%f72, %f70, %f71;
	mul.f32 	%f73, %f2, %f72;
	fma.rn.f32 	%f74, %f1, %f69, %f73;
	ld.shared.f32 	%f75, [%r146+256];
	ld.shared.f32 	%f76, [%r146+-512];
	add.f32 	%f77, %f75, %f76;
	fma.rn.f32 	%f78, %f3, %f77, %f74;
	ld.shared.f32 	%f79, [%r146+384];
	ld.shared.f32 	%f80, [%r146+-640];
	add.f32 	%f81, %f79, %f80;
	fma.rn.f32 	%f82, %f4, %f81, %f78;
	ld.shared.f32 	%f83, [%r146+-128];
	fma.rn.f32 	%f84, %f5, %f83, %f82;
	mul.wide.s32 	%rd21, %r165, 4;
	add.s64 	%rd22, %rd2, %rd21;
	st.global.f32 	[%rd22], %f84;
	add.s32 	%r147, %r146, %r68;
	ld.shared.f32 	%f85, [%r147];
	ld.shared.f32 	%f86, [%r147+-256];
	add.f32 	%f87, %f85, %f86;
	ld.shared.f32 	%f88, [%r147+128];
	ld.shared.f32 	%f89, [%r147+-384];
	add.f32 	%f90, %f88, %f89;
	mul.f32 	%f91, %f2, %f90;
	fma.rn.f32 	%f92, %f1, %f87, %f91;
	ld.shared.f32 	%f93, [%r147+256];
	ld.shared.f32 	%f94, [%r147+-512];
	add.f32 	%f95, %f93, %f94;
	fma.rn.f32 	%f96, %f3, %f95, %f92;
	ld.shared.f32 	%f97, [%r147+384];
	ld.shared.f32 	%f98, [%r147+-640];
	add.f32 	%f99, %f97, %f98;
	fma.rn.f32 	%f100, %f4, %f99, %f96;
	ld.shared.f32 	%f101, [%r147+-128];
	fma.rn.f32 	%f102, %f5, %f101, %f100;
	mul.wide.s32 	%rd23, %r166, 4;
	add.s64 	%rd24, %rd2, %rd23;
	st.global.f32 	[%rd24], %f102;
	add.s32 	%r167, %r167, %r60;
	add.s32 	%r166, %r166, %r62;
	add.s32 	%r165, %r165, %r62;
	add.s32 	%r164, %r164, %r62;
	add.s32 	%r163, %r163, %r63;
	add.s32 	%r162, %r162, %r62;
	setp.lt.u32 	%p13, %r167, 256;
	@%p13 bra 	$L__BB3_15;
$L__BB3_16:
	ret;

}
	// .globl	_Z13derivative2_zPfS_
.visible .entry _Z13derivative2_zPfS_(
	.param .u64 .ptr .align 1 _Z13derivative2_zPfS__param_0,
	.param .u64 .ptr .align 1 _Z13derivative2_zPfS__param_1
)
{
	.reg .pred 	%p<2>;
	.reg .b32 	%r<16>;
	.reg .b32 	%f<27>;
	.reg .b64 	%rd<9>;
	// demoted variable
	.shared .align 4 .b8 _ZZ13derivative2_zPfS_E3s_f[1056];
	ld.param.u64 	%rd2, [_Z13derivative2_zPfS__param_0];
	ld.param.u64 	%rd1, [_Z13derivative2_zPfS__param_1];
	cvta.to.global.u64 	%rd3, %rd2;
	mov.u32 	%r3, %ctaid.x;
	mov.u32 	%r4, %ntid.x;
	mov.u32 	%r5, %tid.x;
	mov.u32 	%r6, %ctaid.y;
	mov.u32 	%r7, %tid.y;
	shl.b32 	%r8, %r7, 16;
	shl.b32 	%r9, %r6, 8;
	add.s32 	%r10, %r9, %r5;
	add.s32 	%r11, %r10, %r8;
	mad.lo.s32 	%r1, %r3, %r4, %r11;
	mul.wide.s32 	%rd4, %r1, 4;
	add.s64 	%rd5, %rd3, %rd4;
	ld.global.f32 	%f1, [%rd5];
	shl.b32 	%r12, %r7, 2;
	mov.u32 	%r13, _ZZ13derivative2_zPfS_E3s_f;
	add.s32 	%r14, %r13, %r12;
	shl.b32 	%r15, %r5, 2;
	add.s32 	%r2, %r14, %r15;
	st.shared.f32 	[%r2+16], %f1;
	bar.sync 	0;
	setp.gt.u32 	%p1, %r7, 3;
	@%p1 bra 	$L__BB4_2;
	ld.shared.f32 	%f2, [%r2+1020];
	st.shared.f32 	[%r2], %f2;
	ld.shared.f32 	%f3, [%r2+20];
	st.shared.f32 	[%r2+1040], %f3;
$L__BB4_2:
	cvta.to.global.u64 	%rd6, %rd1;
	bar.sync 	0;
	ld.const.f32 	%f4, [c2_az];
	ld.shared.f32 	%f5, [%r2+20];
	ld.shared.f32 	%f6, [%r2+12];
	add.f32 	%f7, %f5, %f6;
	ld.const.f32 	%f8, [c2_bz];
	ld.shared.f32 	%f9, [%r2+24];
	ld.shared.f32 	%f10, [%r2+8];
	add.f32 	%f11, %f9, %f10;
	mul.f32 	%f12, %f8, %f11;
	fma.rn.f32 	%f13, %f4, %f7, %f12;
	ld.const.f32 	%f14, [c2_cz];
	ld.shared.f32 	%f15, [%r2+28];
	ld.shared.f32 	%f16, [%r2+4];
	add.f32 	%f17, %f15, %f16;
	fma.rn.f32 	%f18, %f14, %f17, %f13;
	ld.const.f32 	%f19, [c2_dz];
	ld.shared.f32 	%f20, [%r2+32];
	ld.shared.f32 	%f21, [%r2];
	add.f32 	%f22, %f20, %f21;
	fma.rn.f32 	%f23, %f19, %f22, %f18;
	ld.const.f32 	%f24, [c2_pz];
	ld.shared.f32 	%f25, [%r2+16];
	fma.rn.f32 	%f26, %f24, %f25, %f23;
	add.s64 	%rd8, %rd6, %rd4;
	st.global.f32 	[%rd8], %f26;
	ret;

}
	// .globl	_Z22derivative2_z_lPencilsPfS_
.visible .entry _Z22derivative2_z_lPencilsPfS_(
	.param .u64 .ptr .align 1 _Z22derivative2_z_lPencilsPfS__param_0,
	.param .u64 .ptr .align 1 _Z22derivative2_z_lPencilsPfS__param_1
)
{
	.reg .pred 	%p<14>;
	.reg .b32 	%r<172>;
	.reg .b32 	%f<103>;
	.reg .b64 	%rd<25>;
	// demoted variable
	.shared .align 4 .b8 _ZZ22derivative2_z_lPencilsPfS_E3s_f[33792];
	ld.param.u64 	%rd3, [_Z22derivative2_z_lPencilsPfS__param_0];
	ld.param.u64 	%rd4, [_Z22derivative2_z_lPencilsPfS__param_1];
	cvta.to.global.u64 	%rd1, %rd3;
	cvta.to.global.u64 	%rd2, %rd4;
	mov.u32 	%r81, %ctaid.x;
	mov.u32 	%r82, %ntid.x;
	mul.lo.s32 	%r1, %r81, %r82;
	mov.u32 	%r2, %tid.x;
	mov.u32 	%r3, %ctaid.y;
	mov.u32 	%r171, %tid.y;
	setp.gt.u32 	%p1, %r171, 255;
	@%p1 bra 	$L__BB5_7;
	shl.b32 	%r5, %r3, 8;
	mov.u32 	%r6, %ntid.y;
	add.s32 	%r83, %r171, %r6;
	max.u32 	%r84, %r83, 256;
	setp.lt.u32 	%p2, %r83, 256;
	selp.u32 	%r85, 1, 0, %p2;
	add.s32 	%r86, %r83, %r85;
	sub.s32 	%r87, %r84, %r86;
	div.u32 	%r88, %r87, %r6;
	add.s32 	%r7, %r88, %r85;
	and.b32  	%r89, %r7, 3;
	setp.eq.s32 	%p3, %r89, 3;
	mov.u32 	%r161, %r171;
	@%p3 bra 	$L__BB5_4;
	add.s32 	%r90, %r7, 1;
	and.b32  	%r91, %r90, 3;
	shl.b32 	%r92, %r171, 7;
	shl.b32 	%r93, %r2, 2;
	add.s32 	%r94, %r92, %r93;
	mov.u32 	%r95, _ZZ22derivative2_z_lPencilsPfS_E3s_f;
	add.s32 	%r96, %r94, %r95;
	add.s32 	%r154, %r96, 512;
	shl.b32 	%r9, %r6, 7;
	add.s32 	%r97, %r2, %r1;
	shl.b32 	%r98, %r171, 16;
	add.s32 	%r99, %r97, %r98;
	add.s32 	%r153, %r99, %r5;
	shl.b32 	%r11, %r6, 16;
	neg.s32 	%r152, %r91;
	mad.lo.s32 	%r161, %r6, %r91, %r171;
$L__BB5_3:
	.pragma "nounroll";
	mul.wide.s32 	%rd5, %r153, 4;
	add.s64 	%rd6, %rd1, %rd5;
	ld.global.f32 	%f6, [%rd6];
	st.shared.f32 	[%r154], %f6;
	add.s32 	%r154, %r154, %r9;
	add.s32 	%r153, %r153, %r11;
	add.s32 	%r152, %r152, 1;
	setp.ne.s32 	%p4, %r152, 0;
	@%p4 bra 	$L__BB5_3;
$L__BB5_4:
	setp.lt.u32 	%p5, %r7, 3;
	@%p5 bra 	$L__BB5_7;
	shl.b32 	%r21, %r6, 2;
	add.s32 	%r100, %r2, %r1;
	shl.b32 	%r101, %r161, 16;
	add.s32 	%r102, %r100, %r101;
	add.s32 	%r156, %r102, %r5;
	mad.lo.s32 	%r160, %r6, 196608, %r156;
	shl.b32 	%r23, %r6, 18;
	shl.b32 	%r103, %r6, 17;
	add.s32 	%r159, %r156, %r103;
	add.s32 	%r104, %r6, %r161;
	shl.b32 	%r105, %r104, 16;
	add.s32 	%r106, %r100, %r105;
	add.s32 	%r158, %r106, %r5;
	shl.b32 	%r26, %r6, 7;
	shl.b32 	%r107, %r161, 7;
	shl.b32 	%r108, %r2, 2;
	add.s32 	%r109, %r107, %r108;
	mov.u32 	%r110, _ZZ22derivative2_z_lPencilsPfS_E3s_f;
	add.s32 	%r111, %r109, %r110;
	add.s32 	%r157, %r111, 512;
	shl.b32 	%r28, %r6, 9;
	shl.b32 	%r29, %r6, 8;
	mul.lo.s32 	%r30, %r6, 384;
$L__BB5_6:
	mul.wide.s32 	%rd7, %r156, 4;
	add.s64 	%rd8, %rd1, %rd7;
	ld.global.f32 	%f7, [%rd8];
	st.shared.f32 	[%r157], %f7;
	mul.wide.s32 	%rd9, %r158, 4;
	add.s64 	%rd10, %rd1, %rd9;
	ld.global.f32 	%f8, [%rd10];
	add.s32 	%r112, %r157, %r26;
	st.shared.f32 	[%r112], %f8;
	mul.wide.s32 	%rd11, %r159, 4;
	add.s64 	%rd12, %rd1, %rd11;
	ld.global.f32 	%f9, [%rd12];
	add.s32 	%r113, %r157, %r29;
	st.shared.f32 	[%r113], %f9;
	mul.wide.s32 	%rd13, %r160, 4;
	add.s64 	%rd14, %rd1, %rd13;
	ld.global.f32 	%f10, [%rd14];
	add.s32 	%r114, %r157, %r30;
	st.shared.f32 	[%r114], %f10;
	add.s32 	%r161, %r161, %r21;
	add.s32 	%r160, %r160, %r23;
	add.s32 	%r159, %r159, %r23;
	add.s32 	%r158, %r158, %r23;
	add.s32 	%r157, %r157, %r28;
	add.s32 	%r156, %r156, %r23;
	setp.lt.u32 	%p6, %r161, 256;
	@%p6 bra 	$L__BB5_6;
$L__BB5_7:
	bar.sync 	0;
	setp.gt.u32 	%p7, %r171, 3;
	@%p7 bra 	$L__BB5_9;
	shl.b32 	%r115, %r171, 7;
	mov.u32 	%r116, _ZZ22derivative2_z_lPencilsPfS_E3s_f;
	add.s32 	%r117, %r116, %r115;
	shl.b32 	%r118, %r2, 2;
	add.s32 	%r119, %r117, %r118;
	ld.shared.f32 	%f11, [%r119+32640];
	st.shared.f32 	[%r119], %f11;
	ld.shared.f32 	%f12, [%r119+640];
	st.shared.f32 	[%r119+33280], %f12;
$L__BB5_9:
	setp.gt.u32 	%p8, %r171, 255;
	bar.sync 	0;
	@%p8 bra 	$L__BB5_16;
	shl.b32 	%r44, %r3, 8;
	ld.const.f32 	%f1, [c2_az];
	ld.const.f32 	%f2, [c2_bz];
	ld.const.f32 	%f3, [c2_cz];
	ld.const.f32 	%f4, [c2_dz];
	ld.const.f32 	%f5, [c2_pz];
	mov.u32 	%r45, %ntid.y;
	add.s32 	%r120, %r171, %r45;
	max.u32 	%r121, %r120, 256;
	setp.lt.u32 	%p9, %r120, 256;
	selp.u32 	%r122, 1, 0, %p9;
	add.s32 	%r123, %r120, %r122;
	sub.s32 	%r124, %r121, %r123;
	div.u32 	%r125, %r124, %r45;
	add.s32 	%r46, %r125, %r122;
	and.b32  	%r126, %r46, 3;
	setp.eq.s32 	%p10, %r126, 3;
	@%p10 bra 	$L__BB5_13;
	add.s32 	%r127, %r46, 1;
	and.b32  	%r128, %r127, 3;
	neg.s32 	%r164, %r128;
	add.s32 	%r129, %r2, %r1;
	shl.b32 	%r130, %r171, 16;
	add.s32 	%r131, %r129, %r130;
	add.s32 	%r163, %r131, %r44;
	shl.b32 	%r49, %r45, 16;
	shl.b32 	%r132, %r171, 7;
	shl.b32 	%r133, %r2, 2;
	add.s32 	%r134, %r132, %r133;
	mov.u32 	%r135, _ZZ22derivative2_z_lPencilsPfS_E3s_f;
	add.s32 	%r136, %r134, %r135;
	add.s32 	%r162, %r136, 512;
	shl.b32 	%r51, %r45, 7;
	mad.lo.s32 	%r171, %r45, %r128, %r171;
$L__BB5_12:
	.pragma "nounroll";
	ld.shared.f32 	%f13, [%r162+128];
	ld.shared.f32 	%f14, [%r162+-128];
	add.f32 	%f15, %f13, %f14;
	ld.shared.f32 	%f16, [%r162+256];
	ld.shared.f32 	%f17, [%r162+-256];
	add.f32 	%f18, %f16, %f17;
	mul.f32 	%f19, %f2, %f18;
	fma.rn.f32 	%f20, %f1, %f15, %f19;
	ld.shared.f32 	%f21, [%r162+384];
	ld.shared.f32 	%f22, [%r162+-384];
	add.f32 	%f23, %f21, %f22;
	fma.rn.f32 	%f24, %f3, %f23, %f20;
	ld.shared.f32 	%f25, [%r162+512];
	ld.shared.f32 	%f26, [%r162+-512];
	add.f32 	%f27, %f25, %f26;
	fma.rn.f32 	%f28, %f4, %f27, %f24;
	ld.shared.f32 	%f29, [%r162];
	fma.rn.f32 	%f30, %f5, %f29, %f28;
	mul.wide.s32 	%rd15, %r163, 4;
	add.s64 	%rd16, %rd2, %rd15;
	st.global.f32 	[%rd16], %f30;
	add.s32 	%r164, %r164, 1;
	setp.ne.s32 	%p11, %r164, 0;
	add.s32 	%r163, %r163, %r49;
	add.s32 	%r162, %r162, %r51;
	@%p11 bra 	$L__BB5_12;
$L__BB5_13:
	setp.lt.u32 	%p12, %r46, 3;
	@%p12 bra 	$L__BB5_16;
	shl.b32 	%r60, %r45, 2;
	add.s32 	%r137, %r2, %r1;
	shl.b32 	%r138, %r171, 16;
	add.s32 	%r139, %r137, %r138;
	add.s32 	%r166, %r139, %r44;
	mad.lo.s32 	%r170, %r45, 196608, %r166;
	shl.b32 	%r62, %r45, 18;
	shl.b32 	%r140, %r45, 17;
	add.s32 	%r169, %r166, %r140;
	add.s32 	%r141, %r45, %r171;
	shl.b32 	%r142, %r141, 16;
	add.s32 	%r143, %r137, %r142;
	add.s32 	%r168, %r143, %r44;
	shl.b32 	%r144, %r171, 7;
	shl.b32 	%r145, %r2, 2;
	add.s32 	%r146, %r144, %r145;
	mov.u32 	%r147, _ZZ22derivative2_z_lPencilsPfS_E3s_f;
	add.s32 	%r148, %r146, %r147;
	add.s32 	%r167, %r148, 640;
	shl.b32 	%r66, %r45, 9;
	shl.b32 	%r68, %r45, 7;
$L__BB5_15:
	ld.shared.f32 	%f31, [%r167];
	ld.shared.f32 	%f32, [%r167+-256];
	add.f32 	%f33, %f31, %f32;
	ld.shared.f32 	%f34, [%r167+128];
	ld.shared.f32 	%f35, [%r167+-384];
	add.f32 	%f36, %f34, %f35;
	mul.f32 	%f37, %f2, %f36;
	fma.rn.f32 	%f38, %f1, %f33, %f37;
	ld.shared.f32 	%f39, [%r167+256];
	ld.shared.f32 	%f40, [%r167+-512];
	add.f32 	%f41, %f39, %f40;
	fma.rn.f32 	%f42, %f3, %f41, %f38;
	ld.shared.f32 	%f43, [%r167+384];
	ld.shared.f32 	%f44, [%r167+-640];
	add.f32 	%f45, %f43, %f44;
	fma.rn.f32 	%f46, %f4, %f45, %f42;
	ld.shared.f32 	%f47, [%r167+-128];
	fma.rn.f32 	%f48, %f5, %f47, %f46;
	mul.wide.s32 	%rd17, %r166, 4;
	add.s64 	%rd18, %rd2, %rd17;
	st.global.f32 	[%rd18], %f48;
	add.s32 	%r149, %r167, %r68;
	ld.shared.f32 	%f49, [%r149];
	ld.shared.f32 	%f50, [%r149+-256];
	add.f32 	%f51, %f49, %f50;
	ld.shared.f32 	%f52, [%r149+128];
	ld.shared.f32 	%f53, [%r149+-384];
	add.f32 	%f54, %f52, %f53;
	mul.f32 	%f55, %f2, %f54;
	fma.rn.f32 	%f56, %f1, %f51, %f55;
	ld.shared.f32 	%f57, [%r149+256];
	ld.shared.f32 	%f58, [%r149+-512];
	add.f32 	%f59, %f57, %f58;
	fma.rn.f32 	%f60, %f3, %f59, %f56;
	ld.shared.f32 	%f61, [%r149+384];
	ld.shared.f32 	%f62, [%r149+-640];
	add.f32 	%f63, %f61, %f62;
	fma.rn.f32 	%f64, %f4, %f63, %f60;
	ld.shared.f32 	%f65, [%r149+-128];
	fma.rn.f32 	%f66, %f5, %f65, %f64;
	mul.wide.s32 	%rd19, %r168, 4;
	add.s64 	%rd20, %rd2, %rd19;
	st.global.f32 	[%rd20], %f66;
	add.s32 	%r150, %r149, %r68;
	ld.shared.f32 	%f67, [%r150];
	ld.shared.f32 	%f68, [%r150+-256];
	add.f32 	%f69, %f67, %f68;
	ld.shared.f32 	%f70, [%r150+128];
	ld.shared.f32 	%f71, [%r150+-384];
	add.f32 	%f72, %f70, %f71;
	mul.f32 	%f73, %f2, %f72;
	fma.rn.f32 	%f74, %f1, %f69, %f73;
	ld.shared.f32 	%f75, [%r150+256];
	ld.shared.f32 	%f76, [%r150+-512];
	add.f32 	%f77, %f75, %f76;
	fma.rn.f32 	%f78, %f3, %f77, %f74;
	ld.shared.f32 	%f79, [%r150+384];
	ld.shared.f32 	%f80, [%r150+-640];
	add.f32 	%f81, %f79, %f80;
	fma.rn.f32 	%f82, %f4, %f81, %f78;
	ld.shared.f32 	%f83, [%r150+-128];
	fma.rn.f32 	%f84, %f5, %f83, %f82;
	mul.wide.s32 	%rd21, %r169, 4;
	add.s64 	%rd22, %rd2, %rd21;
	st.global.f32 	[%rd22], %f84;
	add.s32 	%r151, %r150, %r68;
	ld.shared.f32 	%f85, [%r151];
	ld.shared.f32 	%f86, [%r151+-256];
	add.f32 	%f87, %f85, %f86;
	ld.shared.f32 	%f88, [%r151+128];
	ld.shared.f32 	%f89, [%r151+-384];
	add.f32 	%f90, %f88, %f89;
	mul.f32 	%f91, %f2, %f90;
	fma.rn.f32 	%f92, %f1, %f87, %f91;
	ld.shared.f32 	%f93, [%r151+256];
	ld.shared.f32 	%f94, [%r151+-512];
	add.f32 	%f95, %f93, %f94;
	fma.rn.f32 	%f96, %f3, %f95, %f92;
	ld.shared.f32 	%f97, [%r151+384];
	ld.shared.f32 	%f98, [%r151+-640];
	add.f32 	%f99, %f97, %f98;
	fma.rn.f32 	%f100, %f4, %f99, %f96;
	ld.shared.f32 	%f101, [%r151+-128];
	fma.rn.f32 	%f102, %f5, %f101, %f100;
	mul.wide.s32 	%rd23, %r170, 4;
	add.s64 	%rd24, %rd2, %rd23;
	st.global.f32 	[%rd24], %f102;
	add.s32 	%r171, %r171, %r60;
	add.s32 	%r170, %r170, %r62;
	add.s32 	%r169, %r169, %r62;
	add.s32 	%r168, %r168, %r62;
	add.s32 	%r167, %r167, %r66;
	add.s32 	%r166, %r166, %r62;
	setp.lt.u32 	%p13, %r171, 256;
	@%p13 bra 	$L__BB5_15;
$L__BB5_16:
	ret;

}
	// .globl	_Z12derivative_xPfS_
.visible .entry _Z12derivative_xPfS_(
	.param .u64 .ptr .align 1 _Z12derivative_xPfS__param_0,
	.param .u64 .ptr .align 1 _Z12derivative_xPfS__param_1
)
{
	.reg .pred 	%p<2>;
	.reg .b32 	%r<15>;
	.reg .b32 	%f<24>;
	.reg .b64 	%rd<9>;
	// demoted variable
	.shared .align 4 .b8 _ZZ12derivative_xPfS_E3s_f[1056];
	ld.param.u64 	%rd2, [_Z12derivative_xPfS__param_0];
	ld.param.u64 	%rd1, [_Z12derivative_xPfS__param_1];
	cvta.to.global.u64 	%rd3, %rd2;
	mov.u32 	%r3, %tid.x;
	mov.u32 	%r4, %ctaid.x;
	mov.u32 	%r5, %ntid.y;
	mov.u32 	%r6, %tid.y;
	mad.lo.s32 	%r7, %r4, %r5, %r6;
	mov.u32 	%r8, %ctaid.y;
	shl.b32 	%r9, %r8, 16;
	shl.b32 	%r10, %r7, 8;
	or.b32  	%r11, %r9, %r3;
	add.s32 	%r1, %r11, %r10;
	mul.wide.s32 	%rd4, %r1, 4;
	add.s64 	%rd5, %rd3, %rd4;
	ld.global.f32 	%f1, [%rd5];
	mov.u32 	%r12, _ZZ12derivative_xPfS_E3s_f;
	mad.lo.s32 	%r13, %r6, 1056, %r12;
	shl.b32 	%r14, %r3, 2;
	add.s32 	%r2, %r13, %r14;
	st.shared.f32 	[%r2+16], %f1;
	bar.sync 	0;
	setp.gt.u32 	%p1, %r3, 3;
	@%p1 bra 	$L__BB6_2;
	ld.shared.f32 	%f2, [%r2+1020];
	st.shared.f32 	[%r2], %f2;
	ld.shared.f32 	%f3, [%r2+20];
	st.shared.f32 	[%r2+1040], %f3;
$L__BB6_2:
	cvta.to.global.u64 	%rd6, %rd1;
	bar.sync 	0;
	ld.const.f32 	%f4, [c_ax];
	ld.shared.f32 	%f5, [%r2+20];
	ld.shared.f32 	%f6, [%r2+12];
	sub.f32 	%f7, %f5, %f6;
	ld.const.f32 	%f8, [c_bx];
	ld.shared.f32 	%f9, [%r2+24];
	ld.shared.f32 	%f10, [%r2+8];
	sub.f32 	%f11, %f9, %f10;
	mul.f32 	%f12, %f8, %f11;
	fma.rn.f32 	%f13, %f4, %f7, %f12;
	ld.const.f32 	%f14, [c_cx];
	ld.shared.f32 	%f15, [%r2+28];
	ld.shared.f32 	%f16, [%r2+4];
	sub.f32 	%f17, %f15, %f16;
	fma.rn.f32 	%f18, %f14, %f17, %f13;
	ld.const.f32 	%f19, [c_dx];
	ld.shared.f32 	%f20, [%r2+32];
	ld.shared.f32 	%f21, [%r2];
	sub.f32 	%f22, %f20, %f21;
	fma.rn.f32 	%f23, %f19, %f22, %f18;
	add.s64 	%rd8, %rd6, %rd4;
	st.global.f32 	[%rd8], %f23;
	ret;

}
	// .globl	_Z21derivative_x_lPencilsPfS_
.visible .entry _Z21derivative_x_lPencilsPfS_(
	.param .u64 .ptr .align 1 _Z21derivative_x_lPencilsPfS__param_0,
	.param .u64 .ptr .align 1 _Z21derivative_x_lPencilsPfS__param_1
)
{
	.reg .pred 	%p<21>;
	.reg .b32 	%r<218>;
	.reg .b32 	%f<100>;
	.reg .b64 	%rd<25>;
	// demoted variable
	.shared .align 4 .b8 _ZZ21derivative_x_lPencilsPfS_E3s_f[33792];
	ld.param.u64 	%rd3, [_Z21derivative_x_lPencilsPfS__param_0];
	ld.param.u64 	%rd4, [_Z21derivative_x_lPencilsPfS__param_1];
	cvta.to.global.u64 	%rd1, %rd3;
	cvta.to.global.u64 	%rd2, %rd4;
	mov.u32 	%r1, %tid.x;
	mov.u32 	%r2, %ctaid.x;
	shl.b32 	%r3, %r2, 5;
	mov.u32 	%r4, %ctaid.y;
	mov.u32 	%r217, %tid.y;
	setp.gt.u32 	%p1, %r217, 31;
	@%p1 bra 	$L__BB7_7;
	shl.b32 	%r6, %r4, 16;
	mov.u32 	%r7, %ntid.y;
	add.s32 	%r101, %r217, %r7;
	max.u32 	%r102, %r101, 32;
	setp.lt.u32 	%p2, %r101, 32;
	selp.u32 	%r103, 1, 0, %p2;
	add.s32 	%r104, %r101, %r103;
	sub.s32 	%r105, %r102, %r104;
	div.u32 	%r106, %r105, %r7;
	add.s32 	%r8, %r106, %r103;
	and.b32  	%r107, %r8, 3;
	setp.eq.s32 	%p3, %r107, 3;
	mov.u32 	%r202, %r217;
	@%p3 bra 	$L__BB7_4;
	add.s32 	%r108, %r8, 1;
	and.b32  	%r109, %r108, 3;
	shl.b32 	%r110, %r1, 2;
	mad.lo.s32 	%r111, %r217, 1056, %r110;
	mov.u32 	%r112, _ZZ21derivative_x_lPencilsPfS_E3s_f;
	add.s32 	%r113, %r111, %r112;
	add.s32 	%r195, %r113, 16;
	mul.lo.s32 	%r10, %r7, 1056;
	add.s32 	%r114, %r1, %r6;
	shl.b32 	%r115, %r2, 13;
	add.s32 	%r116, %r114, %r115;
	shl.b32 	%r117, %r217, 8;
	add.s32 	%r194, %r116, %r117;
	shl.b32 	%r12, %r7, 8;
	neg.s32 	%r193, %r109;
	mad.lo.s32 	%r202, %r7, %r109, %r217;
$L__BB7_3:
	.pragma "nounroll";
	mul.wide.s32 	%rd5, %r194, 4;
	add.s64 	%rd6, %rd1, %rd5;
	ld.global.f32 	%f5, [%rd6];
	st.shared.f32 	[%r195], %f5;
	add.s32 	%r195, %r195, %r10;
	add.s32 	%r194, %r194, %r12;
	add.s32 	%r193, %r193, 1;
	setp.ne.s32 	%p4, %r193, 0;
	@%p4 bra 	$L__BB7_3;
$L__BB7_4:
	setp.lt.u32 	%p5, %r8, 3;
	@%p5 bra 	$L__BB7_7;
	shl.b32 	%r22, %r7, 2;
	mul.lo.s32 	%r23, %r7, 1056;
	shl.b32 	%r118, %r1, 2;
	mad.lo.s32 	%r119, %r202, 1056, %r118;
	mov.u32 	%r120, _ZZ21derivative_x_lPencilsPfS_E3s_f;
	add.s32 	%r121, %r119, %r120;
	add.s32 	%r201, %r121, 16;
	mul.lo.s32 	%r25, %r7, 4224;
	mul.lo.s32 	%r26, %r7, 2112;
	mul.lo.s32 	%r27, %r7, 3168;
	add.s32 	%r122, %r1, %r6;
	add.s32 	%r123, %r202, %r3;
	mad.lo.s32 	%r124, %r7, 3, %r123;
	shl.b32 	%r125, %r124, 8;
	add.s32 	%r200, %r122, %r125;
	shl.b32 	%r29, %r7, 10;
	shl.b32 	%r126, %r7, 1;
	add.s32 	%r127, %r123, %r126;
	shl.b32 	%r128, %r127, 8;
	add.s32 	%r199, %r122, %r128;
	add.s32 	%r129, %r123, %r7;
	shl.b32 	%r130, %r129, 8;
	add.s32 	%r198, %r122, %r130;
	shl.b32 	%r131, %r2, 13;
	add.s32 	%r132, %r122, %r131;
	shl.b32 	%r133, %r202, 8;
	add.s32 	%r197, %r132, %r133;
$L__BB7_6:
	mul.wide.s32 	%rd7, %r197, 4;
	add.s64 	%rd8, %rd1, %rd7;
	ld.global.f32 	%f6, [%rd8];
	st.shared.f32 	[%r201], %f6;
	mul.wide.s32 	%rd9, %r198, 4;
	add.s64 	%rd10, %rd1, %rd9;
	ld.global.f32 	%f7, [%rd10];
	add.s32 	%r134, %r201, %r23;
	st.shared.f32 	[%r134], %f7;
	mul.wide.s32 	%rd11, %r199, 4;
	add.s64 	%rd12, %rd1, %rd11;
	ld.global.f32 	%f8, [%rd12];
	add.s32 	%r135, %r201, %r26;
	st.shared.f32 	[%r135], %f8;
	mul.wide.s32 	%rd13, %r200, 4;
	add.s64 	%rd14, %rd1, %rd13;
	ld.global.f32 	%f9, [%rd14];
	add.s32 	%r136, %r201, %r27;
	st.shared.f32 	[%r136], %f9;
	add.s32 	%r202, %r202, %r22;
	add.s32 	%r201, %r201, %r25;
	add.s32 	%r200, %r200, %r29;
	add.s32 	%r199, %r199, %r29;
	add.s32 	%r198, %r198, %r29;
	add.s32 	%r197, %r197, %r29;
	setp.lt.u32 	%p6, %r202, 32;
	@%p6 bra 	$L__BB7_6;
$L__BB7_7:
	setp.gt.u32 	%p7, %r217, 31;
	bar.sync 	0;
	setp.gt.u32 	%p8, %r1, 3;
	or.pred  	%p9, %p8, %p7;
	@%p9 bra 	$L__BB7_14;
	mov.u32 	%r45, %ntid.y;
	add.s32 	%r137, %r217, %r45;
	max.u32 	%r138, %r137, 32;
	setp.lt.u32 	%p10, %r137, 32;
	selp.u32 	%r139, 1, 0, %p10;
	add.s32 	%r140, %r137, %r139;
	sub.s32 	%r141, %r138, %r140;
	div.u32 	%r142, %r141, %r45;
	add.s32 	%r46, %r142, %r139;
	and.b32  	%r143, %r46, 3;
	setp.eq.s32 	%p11, %r143, 3;
	mov.u32 	%r207, %r217;
	@%p11 bra 	$L__BB7_11;
	add.s32 	%r144, %r46, 1;
	and.b32  	%r145, %r144, 3;
	neg.s32 	%r204, %r145;
	shl.b32 	%r146, %r1, 2;
	mad.lo.s32 	%r147, %r217, 1056, %r146;
	mov.u32 	%r148, _ZZ21derivative_x_lPencilsPfS_E3s_f;
	add.s32 	%r149, %r147, %r148;
	add.s32 	%r203, %r149, 1020;
	mul.lo.s32 	%r49, %r45, 1056;
	mad.lo.s32 	%r207, %r45, %r145, %r217;
$L__BB7_10:
	.pragma "nounroll";
	ld.shared.f32 	%f10, [%r203];
	st.shared.f32 	[%r203+-1020], %f10;
	ld.shared.f32 	%f11, [%r203+-1000];
	st.shared.f32 	[%r203+20], %f11;
	add.s32 	%r204, %r204, 1;
	setp.ne.s32 	%p12, %r204, 0;
	add.s32 	%r203, %r203, %r49;
	@%p12 bra 	$L__BB7_10;
$L__BB7_11:
	setp.lt.u32 	%p13, %r46, 3;
	@%p13 bra 	$L__BB7_14;
	shl.b32 	%r56, %r45, 2;
	shl.b32 	%r150, %r1, 2;
	mad.lo.s32 	%r151, %r207, 1056, %r150;
	mov.u32 	%r152, _ZZ21derivative_x_lPencilsPfS_E3s_f;
	add.s32 	%r153, %r151, %r152;
	add.s32 	%r206, %r153, 1020;
	mul.lo.s32 	%r58, %r45, 4224;
	mul.lo.s32 	%r59, %r45, 1056;
$L__BB7_13:
	ld.shared.f32 	%f12, [%r206];
	st.shared.f32 	[%r206+-1020], %f12;
	ld.shared.f32 	%f13, [%r206+-1000];
	st.shared.f32 	[%r206+20], %f13;
	add.s32 	%r154, %r206, %r59;
	ld.shared.f32 	%f14, [%r154];
	st.shared.f32 	[%r154+-1020], %f14;
	ld.shared.f32 	%f15, [%r154+-1000];
	st.shared.f32 	[%r154+20], %f15;
	add.s32 	%r155, %r154, %r59;
	ld.shared.f32 	%f16, [%r155];
	st.shared.f32 	[%r155+-1020], %f16;
	ld.shared.f32 	%f17, [%r155+-1000];
	st.shared.f32 	[%r155+20], %f17;
	add.s32 	%r156, %r155, %r59;
	ld.shared.f32 	%f18, [%r156];
	st.shared.f32 	[%r156+-1020], %f18;
	ld.shared.f32 	%f19, [%r156+-1000];
	st.shared.f32 	[%r156+20], %f19;
	add.s32 	%r207, %r207, %r56;
	add.s32 	%r206, %r206, %r58;
	setp.lt.u32 	%p14, %r207, 32;
	@%p14 bra 	$L__BB7_13;
$L__BB7_14:
	setp.gt.u32 	%p15, %r217, 31;
	bar.sync 	0;
	@%p15 bra 	$L__BB7_21;
	shl.b32 	%r64, %r4, 16;
	ld.const.f32 	%f1, [c_ax];
	ld.const.f32 	%f2, [c_bx];
	ld.const.f32 	%f3, [c_cx];
	ld.const.f32 	%f4, [c_dx];
	mov.u32 	%r65, %ntid.y;
	add.s32 	%r157, %r217, %r65;
	max.u32 	%r158, %r157, 32;
	setp.lt.u32 	%p16, %r157, 32;
	selp.u32 	%r159, 1, 0, %p16;
	add.s32 	%r160, %r157, %r159;
	sub.s32 	%r161, %r158, %r160;
	div.u32 	%r162, %r161, %r65;
	add.s32 	%r66, %r162, %r159;
	and.b32  	%r163, %r66, 3;
	setp.eq.s32 	%p17, %r163, 3;
	@%p17 bra 	$L__BB7_18;
	add.s32 	%r164, %r66, 1;
	and.b32  	%r165, %r164, 3;
	neg.s32 	%r210, %r165;
	add.s32 	%r166, %r1, %r64;
	shl.b32 	%r167, %r2, 13;
	add.s32 	%r168, %r166, %r167;
	shl.b32 	%r169, %r217, 8;
	add.s32 	%r209, %r168, %r169;
	shl.b32 	%r69, %r65, 8;
	shl.b32 	%r170, %r1, 2;
	mad.lo.s32 	%r171, %r217, 1056, %r170;
	mov.u32 	%r172, _ZZ21derivative_x_lPencilsPfS_E3s_f;
	add.s32 	%r173, %r171, %r172;
	add.s32 	%r208, %r173, 20;
	mul.lo.s32 	%r71, %r65, 1056;
	mad.lo.s32 	%r217, %r65, %r165, %r217;
$L__BB7_17:
	.pragma "nounroll";
	ld.shared.f32 	%f20, [%r208];
	ld.shared.f32 	%f21, [%r208+-8];
	sub.f32 	%f22, %f20, %f21;
	ld.shared.f32 	%f23, [%r208+4];
	ld.shared.f32 	%f24, [%r208+-12];
	sub.f32 	%f25, %f23, %f24;
	mul.f32 	%f26, %f2, %f25;
	fma.rn.f32 	%f27, %f1, %f22, %f26;
	ld.shared.f32 	%f28, [%r208+8];
	ld.shared.f32 	%f29, [%r208+-16];
	sub.f32 	%f30, %f28, %f29;
	fma.rn.f32 	%f31, %f3, %f30, %f27;
	ld.shared.f32 	%f32, [%r208+12];
	ld.shared.f32 	%f33, [%r208+-20];
	sub.f32 	%f34, %f32, %f33;
	fma.rn.f32 	%f35, %f4, %f34, %f31;
	mul.wide.s32 	%rd15, %r209, 4;
	add.s64 	%rd16, %rd2, %rd15;
	st.global.f32 	[%rd16], %f35;
	add.s32 	%r210, %r210, 1;
	setp.ne.s32 	%p18, %r210, 0;
	add.s32 	%r209, %r209, %r69;
	add.s32 	%r208, %r208, %r71;
	@%p18 bra 	$L__BB7_17;
$L__BB7_18:
	setp.lt.u32 	%p19, %r66, 3;
	@%p19 bra 	$L__BB7_21;
	shl.b32 	%r80, %r65, 2;
	shl.b32 	%r174, %r1, 2;
	mad.lo.s32 	%r175, %r217, 1056, %r174;
	mov.u32 	%r176, _ZZ21derivative_x_lPencilsPfS_E3s_f;
	add.s32 	%r177, %r175, %r176;
	add.s32 	%r216, %r177, 20;
	mul.lo.s32 	%r82, %r65, 4224;
	add.s32 	%r178, %r1, %r64;
	add.s32 	%r179, %r217, %r3;
	mad.lo.s32 	%r180, %r65, 3, %r179;
	shl.b32 	%r181, %r180, 8;
	add.s32 	%r215, %r178, %r181;
	shl.b32 	%r84, %r65, 10;
	shl.b32 	%r182, %r65, 1;
	add.s32 	%r183, %r179, %r182;
	shl.b32 	%r184, %r183, 8;
	add.s32 	%r214, %r178, %r184;
	add.s32 	%r185, %r179, %r65;
	shl.b32 	%r186, %r185, 8;
	add.s32 	%r213, %r178, %r186;
	shl.b32 	%r187, %r2, 13;
	add.s32 	%r188, %r178, %r187;
	shl.b32 	%r189, %r217, 8;
	add.s32 	%r212, %r188, %r189;
	mul.lo.s32 	%r88, %r65, 1056;
$L__BB7_20:
	ld.shared.f32 	%f36, [%r216];
	ld.shared.f32 	%f37, [%r216+-8];
	sub.f32 	%f38, %f36, %f37;
	ld.shared.f32 	%f39, [%r216+4];
	ld.shared.f32 	%f40, [%r216+-12];
	sub.f32 	%f41, %f39, %f40;
	mul.f32 	%f42, %f2, %f41;
	fma.rn.f32 	%f43, %f1, %f38, %f42;
	ld.shared.f32 	%f44, [%r216+8];
	ld.shared.f32 	%f45, [%r216+-16];
	sub.f32 	%f46, %f44, %f45;
	fma.rn.f32 	%f47, %f3, %f46, %f43;
	ld.shared.f32 	%f48, [%r216+12];
	ld.shared.f32 	%f49, [%r216+-20];
	sub.f32 	%f50, %f48, %f49;
	fma.rn.f32 	%f51, %f4, %f50, %f47;
	mul.wide.s32 	%rd17, %r212, 4;
	add.s64 	%rd18, %rd2, %rd17;
	st.global.f32 	[%rd18], %f51;
	add.s32 	%r190, %r216, %r88;
	ld.shared.f32 	%f52, [%r190];
	ld.shared.f32 	%f53, [%r190+-8];
	sub.f32 	%f54, %f52, %f53;
	ld.shared.f32 	%f55, [%r190+4];
	ld.shared.f32 	%f56, [%r190+-12];
	sub.f32 	%f57, %f55, %f56;
	mul.f32 	%f58, %f2, %f57;
	fma.rn.f32 	%f59, %f1, %f54, %f58;
	ld.shared.f32 	%f60, [%r190+8];
	ld.shared.f32 	%f61, [%r190+-16];
	sub.f32 	%f62, %f60, %f61;
	fma.rn.f32 	%f63, %f3, %f62, %f59;
	ld.shared.f32 	%f64, [%r190+12];
	ld.shared.f32 	%f65, [%r190+-20];
	sub.f32 	%f66, %f64, %f65;
	fma.rn.f32 	%f67, %f4, %f66, %f63;
	mul.wide.s32 	%rd19, %r213, 4;
	add.s64 	%rd20, %rd2, %rd19;
	st.global.f32 	[%rd20], %f67;
	add.s32 	%r191, %r190, %r88;
	ld.shared.f32 	%f68, [%r191];
	ld.shared.f32 	%f69, [%r191+-8];
	sub.f32 	%f70, %f68, %f69;
	ld.shared.f32 	%f71, [%r191+4];
	ld.shared.f32 	%f72, [%r191+-12];
	sub.f32 	%f73, %f71, %f72;
	mul.f32 	%f74, %f2, %f73;
	fma.rn.f32 	%f75, %f1, %f70, %f74;
	ld.shared.f32 	%f76, [%r191+8];
	ld.shared.f32 	%f77, [%r191+-16];
	sub.f32 	%f78, %f76, %f77;
	fma.rn.f32 	%f79, %f3, %f78, %f75;
	ld.shared.f32 	%f80, [%r191+12];
	ld.shared.f32 	%f81, [%r191+-20];
	sub.f32 	%f82, %f80, %f81;
	fma.rn.f32 	%f83, %f4, %f82, %f79;
	mul.wide.s32 	%rd21, %r214, 4;
	add.s64 	%rd22, %rd2, %rd21;
	st.global.f32 	[%rd22], %f83;
	add.s32 	%r192, %r191, %r88;
	ld.shared.f32 	%f84, [%r192];
	ld.shared.f32 	%f85, [%r192+-8];
	sub.f32 	%f86, %f84, %f85;
	ld.shared.f32 	%f87, [%r192+4];
	ld.shared.f32 	%f88, [%r192+-12];
	sub.f32 	%f89, %f87, %f88;
	mul.f32 	%f90, %f2, %f89;
	fma.rn.f32 	%f91, %f1, %f86, %f90;
	ld.shared.f32 	%f92, [%r192+8];
	ld.shared.f32 	%f93, [%r192+-16];
	sub.f32 	%f94, %f92, %f93;
	fma.rn.f32 	%f95, %f3, %f94, %f91;
	ld.shared.f32 	%f96, [%r192+12];
	ld.shared.f32 	%f97, [%r192+-20];
	sub.f32 	%f98, %f96, %f97;
	fma.rn.f32 	%f99, %f4, %f98, %f95;
	mul.wide.s32 	%rd23, %r215, 4;
	add.s64 	%rd24, %rd2, %rd23;
	st.global.f32 	[%rd24], %f99;
	add.s32 	%r217, %r217, %r80;
	add.s32 	%r216, %r216, %r82;
	add.s32 	%r215, %r215, %r84;
	add.s32 	%r214, %r214, %r84;
	add.s32 	%r213, %r213, %r84;
	add.s32 	%r212, %r212, %r84;
	setp.lt.u32 	%p20, %r217, 32;
	@%p20 bra 	$L__BB7_20;
$L__BB7_21:
	ret;

}
	// .globl	_Z12derivative_yPfS_
.visible .entry _Z12derivative_yPfS_(
	.param .u64 .ptr .align 1 _Z12derivative_yPfS__param_0,
	.param .u64 .ptr .align 1 _Z12derivative_yPfS__param_1
)
{
	.reg .pred 	%p<2>;
	.reg .b32 	%r<16>;
	.reg .b32 	%f<24>;
	.reg .b64 	%rd<9>;
	// demoted variable
	.shared .align 4 .b8 _ZZ12derivative_yPfS_E3s_f[1056];
	ld.param.u64 	%rd2, [_Z12derivative_yPfS__param_0];
	ld.param.u64 	%rd1, [_Z12derivative_yPfS__param_1];
	cvta.to.global.u64 	%rd3, %rd2;
	mov.u32 	%r3, %ctaid.x;
	mov.u32 	%r4, %ntid.x;
	mov.u32 	%r5, %tid.x;
	mov.u32 	%r6, %tid.y;
	mov.u32 	%r7, %ctaid.y;
	shl.b32 	%r8, %r7, 16;
	shl.b32 	%r9, %r6, 8;
	add.s32 	%r10, %r9, %r5;
	add.s32 	%r11, %r10, %r8;
	mad.lo.s32 	%r1, %r3, %r4, %r11;
	mul.wide.s32 	%rd4, %r1, 4;
	add.s64 	%rd5, %rd3, %rd4;
	ld.global.f32 	%f1, [%rd5];
	shl.b32 	%r12, %r6, 2;
	mov.u32 	%r13, _ZZ12derivative_yPfS_E3s_f;
	add.s32 	%r14, %r13, %r12;
	shl.b32 	%r15, %r5, 2;
	add.s32 	%r2, %r14, %r15;
	st.shared.f32 	[%r2+16], %f1;
	bar.sync 	0;
	setp.gt.u32 	%p1, %r6, 3;
	@%p1 bra 	$L__BB8_2;
	ld.shared.f32 	%f2, [%r2+1020];
	st.shared.f32 	[%r2], %f2;
	ld.shared.f32 	%f3, [%r2+20];
	st.shared.f32 	[%r2+1040], %f3;
$L__BB8_2:
	cvta.to.global.u64 	%rd6, %rd1;
	bar.sync 	0;
	ld.const.f32 	%f4, [c_ay];
	ld.shared.f32 	%f5, [%r2+20];
	ld.shared.f32 	%f6, [%r2+12];
	sub.f32 	%f7, %f5, %f6;
	ld.const.f32 	%f8, [c_by];
	ld.shared.f32 	%f9, [%r2+24];
	ld.shared.f32 	%f10, [%r2+8];
	sub.f32 	%f11, %f9, %f10;
	mul.f32 	%f12, %f8, %f11;
	fma.rn.f32 	%f13, %f4, %f7, %f12;
	ld.const.f32 	%f14, [c_cy];
	ld.shared.f32 	%f15, [%r2+28];
	ld.shared.f32 	%f16, [%r2+4];
	sub.f32 	%f17, %f15, %f16;
	fma.rn.f32 	%f18, %f14, %f17, %f13;
	ld.const.f32 	%f19, [c_dy];
	ld.shared.f32 	%f20, [%r2+32];
	ld.shared.f32 	%f21, [%r2];
	sub.f32 	%f22, %f20, %f21;
	fma.rn.f32 	%f23, %f19, %f22, %f18;
	add.s64 	%rd8, %rd6, %rd4;
	st.global.f32 	[%rd8], %f23;
	ret;

}
	// .globl	_Z21derivative_y_lPencilsPfS_
.visible .entry _Z21derivative_y_lPencilsPfS_(
	.param .u64 .ptr .align 1 _Z21derivative_y_lPencilsPfS__param_0,
	.param .u64 .ptr .align 1 _Z21derivative_y_lPencilsPfS__param_1
)
{
	.reg .pred 	%p<14>;
	.reg .b32 	%r<168>;
	.reg .b32 	%f<92>;
	.reg .b64 	%rd<25>;
	// demoted variable
	.shared .align 4 .b8 _ZZ21derivative_y_lPencilsPfS_E3s_f[33792];
	ld.param.u64 	%rd3, [_Z21derivative_y_lPencilsPfS__param_0];
	ld.param.u64 	%rd4, [_Z21derivative_y_lPencilsPfS__param_1];
	cvta.to.global.u64 	%rd1, %rd3;
	cvta.to.global.u64 	%rd2, %rd4;
	mov.u32 	%r81, %ctaid.x;
	mov.u32 	%r82, %ntid.x;
	mul.lo.s32 	%r1, %r81, %r82;
	mov.u32 	%r2, %tid.x;
	mov.u32 	%r3, %ctaid.y;
	mov.u32 	%r167, %tid.y;
	setp.gt.u32 	%p1, %r167, 255;
	@%p1 bra 	$L__BB9_7;
	shl.b32 	%r5, %r3, 16;
	mov.u32 	%r6, %ntid.y;
	add.s32 	%r83, %r167, %r6;
	max.u32 	%r84, %r83, 256;
	setp.lt.u32 	%p2, %r83, 256;
	selp.u32 	%r85, 1, 0, %p2;
	add.s32 	%r86, %r83, %r85;
	sub.s32 	%r87, %r84, %r86;
	div.u32 	%r88, %r87, %r6;
	add.s32 	%r7, %r88, %r85;
	and.b32  	%r89, %r7, 3;
	setp.eq.s32 	%p3, %r89, 3;
	mov.u32 	%r157, %r167;
	@%p3 bra 	$L__BB9_4;
	add.s32 	%r90, %r7, 1;
	and.b32  	%r91, %r90, 3;
	shl.b32 	%r92, %r167, 7;
	shl.b32 	%r93, %r2, 2;
	add.s32 	%r94, %r92, %r93;
	mov.u32 	%r95, _ZZ21derivative_y_lPencilsPfS_E3s_f;
	add.s32 	%r96, %r94, %r95;
	add.s32 	%r150, %r96, 512;
	shl.b32 	%r9, %r6, 7;
	add.s32 	%r97, %r2, %r1;
	add.s32 	%r98, %r97, %r5;
	shl.b32 	%r99, %r167, 8;
	add.s32 	%r149, %r98, %r99;
	shl.b32 	%r11, %r6, 8;
	neg.s32 	%r148, %r91;
	mad.lo.s32 	%r157, %r6, %r91, %r167;
$L__BB9_3:
	.pragma "nounroll";
	mul.wide.s32 	%rd5, %r149, 4;
	add.s64 	%rd6, %rd1, %rd5;
	ld.global.f32 	%f5, [%rd6];
	st.shared.f32 	[%r150], %f5;
	add.s32 	%r150, %r150, %r9;
	add.s32 	%r149, %r149, %r11;
	add.s32 	%r148, %r148, 1;
	setp.ne.s32 	%p4, %r148, 0;
	@%p4 bra 	$L__BB9_3;
$L__BB9_4:
	setp.lt.u32 	%p5, %r7, 3;
	@%p5 bra 	$L__BB9_7;
	shl.b32 	%r21, %r6, 2;
	add.s32 	%r100, %r2, %r1;
	add.s32 	%r101, %r100, %r5;
	shl.b32 	%r102, %r157, 8;
	add.s32 	%r152, %r101, %r102;
	mad.lo.s32 	%r156, %r6, 768, %r152;
	shl.b32 	%r23, %r6, 10;
	shl.b32 	%r24, %r6, 9;
	add.s32 	%r155, %r152, %r24;
	add.s32 	%r103, %r6, %r157;
	shl.b32 	%r104, %r103, 8;
	add.s32 	%r154, %r101, %r104;
	shl.b32 	%r27, %r6, 7;
	shl.b32 	%r105, %r157, 7;
	shl.b32 	%r106, %r2, 2;
	add.s32 	%r107, %r105, %r106;
	mov.u32 	%r108, _ZZ21derivative_y_lPencilsPfS_E3s_f;
	add.s32 	%r109, %r107, %r108;
	add.s32 	%r153, %r109, 512;
	shl.b32 	%r29, %r6, 8;
	mul.lo.s32 	%r30, %r6, 384;
$L__BB9_6:
	mul.wide.s32 	%rd7, %r152, 4;
	add.s64 	%rd8, %rd1, %rd7;
	ld.global.f32 	%f6, [%rd8];
	st.shared.f32 	[%r153], %f6;
	mul.wide.s32 	%rd9, %r154, 4;
	add.s64 	%rd10, %rd1, %rd9;
	ld.global.f32 	%f7, [%rd10];
	add.s32 	%r110, %r153, %r27;
	st.shared.f32 	[%r110], %f7;
	mul.wide.s32 	%rd11, %r155, 4;
	add.s64 	%rd12, %rd1, %rd11;
	ld.global.f32 	%f8, [%rd12];
	add.s32 	%r111, %r153, %r29;
	st.shared.f32 	[%r111], %f8;
	mul.wide.s32 	%rd13, %r156, 4;
	add.s64 	%rd14, %rd1, %rd13;
	ld.global.f32 	%f9, [%rd14];
	add.s32 	%r112, %r153, %r30;
	st.shared.f32 	[%r112], %f9;
	add.s32 	%r157, %r157, %r21;
	add.s32 	%r156, %r156, %r23;
	add.s32 	%r155, %r155, %r23;
	add.s32 	%r154, %r154, %r23;
	add.s32 	%r153, %r153, %r24;
	add.s32 	%r152, %r152, %r23;
	setp.lt.u32 	%p6, %r157, 256;
	@%p6 bra 	$L__BB9_6;
$L__BB9_7:
	bar.sync 	0;
	setp.gt.u32 	%p7, %r167, 3;
	@%p7 bra 	$L__BB9_9;
	shl.b32 	%r113, %r167, 7;
	mov.u32 	%r114, _ZZ21derivative_y_lPencilsPfS_E3s_f;
	add.s32 	%r115, %r114, %r113;
	shl.b32 	%r116, %r2, 2;
	add.s32 	%r117, %r115, %r116;
	ld.shared.f32 	%f10, [%r117+32640];
	st.shared.f32 	[%r117], %f10;
	ld.shared.f32 	%f11, [%r117+640];
	st.shared.f32 	[%r117+33280], %f11;
$L__BB9_9:
	setp.gt.u32 	%p8, %r167, 255;
	bar.sync 	0;
	@%p8 bra 	$L__BB9_16;
	shl.b32 	%r44, %r3, 16;
	ld.const.f32 	%f1, [c_ay];
	ld.const.f32 	%f2, [c_by];
	ld.const.f32 	%f3, [c_cy];
	ld.const.f32 	%f4, [c_dy];
	mov.u32 	%r45, %ntid.y;
	add.s32 	%r118, %r167, %r45;
	max.u32 	%r119, %r118, 256;
	setp.lt.u32 	%p9, %r118, 256;
	selp.u32 	%r120, 1, 0, %p9;
	add.s32 	%r121, %r118, %r120;
	sub.s32 	%r122, %r119, %r121;
	div.u32 	%r123, %r122, %r45;
	add.s32 	%r46, %r123, %r120;
	and.b32  	%r124, %r46, 3;
	setp.eq.s32 	%p10, %r124, 3;
	@%p10 bra 	$L__BB9_13;
	add.s32 	%r125, %r46, 1;
	and.b32  	%r126, %r125, 3;
	neg.s32 	%r160, %r126;
	add.s32 	%r127, %r2, %r1;
	add.s32 	%r128, %r127, %r44;
	shl.b32 	%r129, %r167, 8;
	add.s32 	%r159, %r128, %r129;
	shl.b32 	%r49, %r45, 8;
	shl.b32 	%r130, %r167, 7;
	shl.b32 	%r131, %r2, 2;
	add.s32 	%r132, %r130, %r131;
	mov.u32 	%r133, _ZZ21derivative_y_lPencilsPfS_E3s_f;
	add.s32 	%r134, %r132, %r133;
	add.s32 	%r158, %r134, 640;
	shl.b32 	%r51, %r45, 7;
	mad.lo.s32 	%r167, %r45, %r126, %r167;
$L__BB9_12:
	.pragma "nounroll";
	mul.wide.s32 	%rd15, %r159, 4;
	add.s64 	%rd16, %rd2, %rd15;
	ld.shared.f32 	%f12, [%r158];
	ld.shared.f32 	%f13, [%r158+-256];
	sub.f32 	%f14, %f12, %f13;
	ld.shared.f32 	%f15, [%r158+128];
	ld.shared.f32 	%f16, [%r158+-384];
	sub.f32 	%f17, %f15, %f16;
	mul.f32 	%f18, %f2, %f17;
	fma.rn.f32 	%f19, %f1, %f14, %f18;
	ld.shared.f32 	%f20, [%r158+256];
	ld.shared.f32 	%f21, [%r158+-512];
	sub.f32 	%f22, %f20, %f21;
	fma.rn.f32 	%f23, %f3, %f22, %f19;
	ld.shared.f32 	%f24, [%r158+384];
	ld.shared.f32 	%f25, [%r158+-640];
	sub.f32 	%f26, %f24, %f25;
	fma.rn.f32 	%f27, %f4, %f26, %f23;
	st.global.f32 	[%rd16], %f27;
	add.s32 	%r160, %r160, 1;
	setp.ne.s32 	%p11, %r160, 0;
	add.s32 	%r159, %r159, %r49;
	add.s32 	%r158, %r158, %r51;
	@%p11 bra 	$L__BB9_12;
$L__BB9_13:
	setp.lt.u32 	%p12, %r46, 3;
	@%p12 bra 	$L__BB9_16;
	shl.b32 	%r60, %r45, 2;
	add.s32 	%r135, %r2, %r1;
	add.s32 	%r136, %r135, %r44;
	shl.b32 	%r137, %r167, 8;
	add.s32 	%r162, %r136, %r137;
	mad.lo.s32 	%r166, %r45, 768, %r162;
	shl.b32 	%r62, %r45, 10;
	shl.b32 	%r63, %r45, 9;
	add.s32 	%r165, %r162, %r63;
	add.s32 	%r138, %r45, %r167;
	shl.b32 	%r139, %r138, 8;
	add.s32 	%r164, %r136, %r139;
	shl.b32 	%r140, %r167, 7;
	shl.b32 	%r141, %r2, 2;
	add.s32 	%r142, %r140, %r141;
	mov.u32 	%r143, _ZZ21derivative_y_lPencilsPfS_E3s_f;
	add.s32 	%r144, %r142, %r143;
	add.s32 	%r163, %r144, 640;
	shl.b32 	%r68, %r45, 7;
$L__BB9_15:
	ld.shared.f32 	%f28, [%r163];
	ld.shared.f32 	%f29, [%r163+-256];
	sub.f32 	%f30, %f28, %f29;
	ld.shared.f32 	%f31, [%r163+128];
	ld.shared.f32 	%f32, [%r163+-384];
	sub.f32 	%f33, %f31, %f32;
	mul.f32 	%f34, %f2, %f33;
	fma.rn.f32 	%f35, %f1, %f30, %f34;
	ld.shared.f32 	%f36, [%r163+256];
	ld.shared.f32 	%f37, [%r163+-512];
	sub.f32 	%f38, %f36, %f37;
	fma.rn.f32 	%f39, %f3, %f38, %f35;
	ld.shared.f32 	%f40, [%r163+384];
	ld.shared.f32 	%f41, [%r163+-640];
	sub.f32 	%f42, %f40, %f41;
	fma.rn.f32 	%f43, %f4, %f42, %f39;
	mul.wide.s32 	%rd17, %r162, 4;
	add.s64 	%rd18, %rd2, %rd17;
	st.global.f32 	[%rd18], %f43;
	add.s32 	%r145, %r163, %r68;
	ld.shared.f32 	%f44, [%r145];
	ld.shared.f32 	%f45, [%r145+-256];
	sub.f32 	%f46, %f44, %f45;
	ld.shared.f32 	%f47, [%r145+128];
	ld.shared.f32 	%f48, [%r145+-384];
	sub.f32 	%f49, %f47, %f48;
	mul.f32 	%f50, %f2, %f49;
	fma.rn.f32 	%f51, %f1, %f46, %f50;
	ld.shared.f32 	%f52, [%r145+256];
	ld.shared.f32 	%f53, [%r145+-512];
	sub.f32 	%f54, %f52, %f53;
	fma.rn.f32 	%f55, %f3, %f54, %f51;
	ld.shared.f32 	%f56, [%r145+384];
	ld.shared.f32 	%f57, [%r145+-640];
	sub.f32 	%f58, %f56, %f57;
	fma.rn.f32 	%f59, %f4, %f58, %f55;
	mul.wide.s32 	%rd19, %r164, 4;
	add.s64 	%rd20, %rd2, %rd19;
	st.global.f32 	[%rd20], %f59;
	add.s32 	%r146, %r145, %r68;
	ld.shared.f32 	%f60, [%r146];
	ld.shared.f32 	%f61, [%r146+-256];
	sub.f32 	%f62, %f60, %f61;
	ld.shared.f32 	%f63, [%r146+128];
	ld.shared.f32 	%f64, [%r146+-384];
	sub.f32 	%f65, %f63, %f64;
	mul.f32 	%f66, %f2, %f65;
	fma.rn.f32 	%f67, %f1, %f62, %f66;
	ld.shared.f32 	%f68, [%r146+256];
	ld.shared.f32 	%f69, [%r146+-512];
	sub.f32 	%f70, %f68, %f69;
	fma.rn.f32 	%f71, %f3, %f70, %f67;
	ld.shared.f32 	%f72, [%r146+384];
	ld.shared.f32 	%f73, [%r146+-640];
	sub.f32 	%f74, %f72, %f73;
	fma.rn.f32 	%f75, %f4, %f74, %f71;
	mul.wide.s32 	%rd21, %r165, 4;
	add.s64 	%rd22, %rd2, %rd21;
	st.global.f32 	[%rd22], %f75;
	add.s32 	%r147, %r146, %r68;
	ld.shared.f32 	%f76, [%r147];
	ld.shared.f32 	%f77, [%r147+-256];
	sub.f32 	%f78, %f76, %f77;
	ld.shared.f32 	%f79, [%r147+128];
	ld.shared.f32 	%f80, [%r147+-384];
	sub.f32 	%f81, %f79, %f80;
	mul.f32 	%f82, %f2, %f81;
	fma.rn.f32 	%f83, %f1, %f78, %f82;
	ld.shared.f32 	%f84, [%r147+256];
	ld.shared.f32 	%f85, [%r147+-512];
	sub.f32 	%f86, %f84, %f85;
	fma.rn.f32 	%f87, %f3, %f86, %f83;
	ld.shared.f32 	%f88, [%r147+384];
	ld.shared.f32 	%f89, [%r147+-640];
	sub.f32 	%f90, %f88, %f89;
	fma.rn.f32 	%f91, %f4, %f90, %f87;
	mul.wide.s32 	%rd23, %r166, 4;
	add.s64 	%rd24, %rd2, %rd23;
	st.global.f32 	[%rd24], %f91;
	add.s32 	%r167, %r167, %r60;
	add.s32 	%r166, %r166, %r62;
	add.s32 	%r165, %r165, %r62;
	add.s32 	%r164, %r164, %r62;
	add.s32 	%r163, %r163, %r63;
	add.s32 	%r162, %r162, %r62;
	setp.lt.u32 	%p13, %r167, 256;
	@%p13 bra 	$L__BB9_15;
$L__BB9_16:
	ret;

}
	// .globl	_Z12derivative_zPfS_
.visible .entry _Z12derivative_zPfS_(
	.param .u64 .ptr .align 1 _Z12derivative_zPfS__param_0,
	.param .u64 .ptr .align 1 _Z12derivative_zPfS__param_1
)
{
	.reg .pred 	%p<2>;
	.reg .b32 	%r<16>;
	.reg .b32 	%f<24>;
	.reg .b64 	%rd<9>;
	// demoted variable
	.shared .align 4 .b8 _ZZ12derivative_zPfS_E3s_f[1056];
	ld.param.u64 	%rd2, [_Z12derivative_zPfS__param_0];
	ld.param.u64 	%rd1, [_Z12derivative_zPfS__param_1];
	cvta.to.global.u64 	%rd3, %rd2;
	mov.u32 	%r3, %ctaid.x;
	mov.u32 	%r4, %ntid.x;
	mov.u32 	%r5, %tid.x;
	mov.u32 	%r6, %ctaid.y;
	mov.u32 	%r7, %tid.y;
	shl.b32 	%r8, %r7, 16;
	shl.b32 	%r9, %r6, 8;
	add.s32 	%r10, %r9, %r5;
	add.s32 	%r11, %r10, %r8;
	mad.lo.s32 	%r1, %r3, %r4, %r11;
	mul.wide.s32 	%rd4, %r1, 4;
	add.s64 	%rd5, %rd3, %rd4;
	ld.global.f32 	%f1, [%rd5];
	shl.b32 	%r12, %r7, 2;
	mov.u32 	%r13, _ZZ12derivative_zPfS_E3s_f;
	add.s32 	%r14, %r13, %r12;
	shl.b32 	%r15, %r5, 2;
	add.s32 	%r2, %r14, %r15;
	st.shared.f32 	[%r2+16], %f1;
	bar.sync 	0;
	setp.gt.u32 	%p1, %r7, 3;
	@%p1 bra 	$L__BB10_2;
	ld.shared.f32 	%f2, [%r2+1020];
	st.shared.f32 	[%r2], %f2;
	ld.shared.f32 	%f3, [%r2+20];
	st.shared.f32 	[%r2+1040], %f3;
$L__BB10_2:
	cvta.to.global.u64 	%rd6, %rd1;
	bar.sync 	0;
	ld.const.f32 	%f4, [c_az];
	ld.shared.f32 	%f5, [%r2+20];
	ld.shared.f32 	%f6, [%r2+12];
	sub.f32 	%f7, %f5, %f6;
	ld.const.f32 	%f8, [c_bz];
	ld.shared.f32 	%f9, [%r2+24];
	ld.shared.f32 	%f10, [%r2+8];
	sub.f32 	%f11, %f9, %f10;
	mul.f32 	%f12, %f8, %f11;
	fma.rn.f32 	%f13, %f4, %f7, %f12;
	ld.const.f32 	%f14, [c_cz];
	ld.shared.f32 	%f15, [%r2+28];
	ld.shared.f32 	%f16, [%r2+4];
	sub.f32 	%f17, %f15, %f16;
	fma.rn.f32 	%f18, %f14, %f17, %f13;
	ld.const.f32 	%f19, [c_dz];
	ld.shared.f32 	%f20, [%r2+32];
	ld.shared.f32 	%f21, [%r2];
	sub.f32 	%f22, %f20, %f21;
	fma.rn.f32 	%f23, %f19, %f22, %f18;
	add.s64 	%rd8, %rd6, %rd4;
	st.global.f32 	[%rd8], %f23;
	ret;

}
	// .globl	_Z21derivative_z_lPencilsPfS_
.visible .entry _Z21derivative_z_lPencilsPfS_(
	.param .u64 .ptr .align 1 _Z21derivative_z_lPencilsPfS__param_0,
	.param .u64 .ptr .align 1 _Z21derivative_z_lPencilsPfS__param_1
)
{
	.reg .pred 	%p<14>;
	.reg .b32 	%r<172>;
	.reg .b32 	%f<92>;
	.reg .b64 	%rd<25>;
	// demoted variable
	.shared .align 4 .b8 _ZZ21derivative_z_lPencilsPfS_E3s_f[33792];
	ld.param.u64 	%rd3, [_Z21derivative_z_lPencilsPfS__param_0];
	ld.param.u64 	%rd4, [_Z21derivative_z_lPencilsPfS__param_1];
	cvta.to.global.u64 	%rd1, %rd3;
	cvta.to.global.u64 	%rd2, %rd4;
	mov.u32 	%r81, %ctaid.x;
	mov.u32 	%r82, %ntid.x;
	mul.lo.s32 	%r1, %r81, %r82;
	mov.u32 	%r2, %tid.x;
	mov.u32 	%r3, %ctaid.y;
	mov.u32 	%r171, %tid.y;
	setp.gt.u32 	%p1, %r171, 255;
	@%p1 bra 	$L__BB11_7;
	shl.b32 	%r5, %r3, 8;
	mov.u32 	%r6, %ntid.y;
	add.s32 	%r83, %r171, %r6;
	max.u32 	%r84, %r83, 256;
	setp.lt.u32 	%p2, %r83, 256;
	selp.u32 	%r85, 1, 0, %p2;
	add.s32 	%r86, %r83, %r85;
	sub.s32 	%r87, %r84, %r86;
	div.u32 	%r88, %r87, %r6;
	add.s32 	%r7, %r88, %r85;
	and.b32  	%r89, %r7, 3;
	setp.eq.s32 	%p3, %r89, 3;
	mov.u32 	%r161, %r171;
	@%p3 bra 	$L__BB11_4;
	add.s32 	%r90, %r7, 1;
	and.b32  	%r91, %r90, 3;
	shl.b32 	%r92, %r171, 7;
	shl.b32 	%r93, %r2, 2;
	add.s32 	%r94, %r92, %r93;
	mov.u32 	%r95, _ZZ21derivative_z_lPencilsPfS_E3s_f;
	add.s32 	%r96, %r94, %r95;
	add.s32 	%r154, %r96, 512;
	shl.b32 	%r9, %r6, 7;
	add.s32 	%r97, %r2, %r1;
	shl.b32 	%r98, %r171, 16;
	add.s32 	%r99, %r97, %r98;
	add.s32 	%r153, %r99, %r5;
	shl.b32 	%r11, %r6, 16;
	neg.s32 	%r152, %r91;
	mad.lo.s32 	%r161, %r6, %r91, %r171;
$L__BB11_3:
	.pragma "nounroll";
	mul.wide.s32 	%rd5, %r153, 4;
	add.s64 	%rd6, %rd1, %rd5;
	ld.global.f32 	%f5, [%rd6];
	st.shared.f32 	[%r154], %f5;
	add.s32 	%r154, %r154, %r9;
	add.s32 	%r153, %r153, %r11;
	add.s32 	%r152, %r152, 1;
	setp.ne.s32 	%p4, %r152, 0;
	@%p4 bra 	$L__BB11_3;
$L__BB11_4:
	setp.lt.u32 	%p5, %r7, 3;
	@%p5 bra 	$L__BB11_7;
	shl.b32 	%r21, %r6, 2;
	add.s32 	%r100, %r2, %r1;
	shl.b32 	%r101, %r161, 16;
	add.s32 	%r102, %r100, %r101;
	add.s32 	%r156, %r102, %r5;
	mad.lo.s32 	%r160, %r6, 196608, %r156;
	shl.b32 	%r23, %r6, 18;
	shl.b32 	%r103, %r6, 17;
	add.s32 	%r159, %r156, %r103;
	add.s32 	%r104, %r6, %r161;
	shl.b32 	%r105, %r104, 16;
	add.s32 	%r106, %r100, %r105;
	add.s32 	%r158, %r106, %r5;
	shl.b32 	%r26, %r6, 7;
	shl.b32 	%r107, %r161, 7;
	shl.b32 	%r108, %r2, 2;
	add.s32 	%r109, %r107, %r108;
	mov.u32 	%r110, _ZZ21derivative_z_lPencilsPfS_E3s_f;
	add.s32 	%r111, %r109, %r110;
	add.s32 	%r157, %r111, 512;
	shl.b32 	%r28, %r6, 9;
	shl.b32 	%r29, %r6, 8;
	mul.lo.s32 	%r30, %r6, 384;
$L__BB11_6:
	mul.wide.s32 	%rd7, %r156, 4;
	add.s64 	%rd8, %rd1, %rd7;
	ld.global.f32 	%f6, [%rd8];
	st.shared.f32 	[%r157], %f6;
	mul.wide.s32 	%rd9, %r158, 4;
	add.s64 	%rd10, %rd1, %rd9;
	ld.global.f32 	%f7, [%rd10];
	add.s32 	%r112, %r157, %r26;
	st.shared.f32 	[%r112], %f7;
	mul.wide.s32 	%rd11, %r159, 4;
	add.s64 	%rd12, %rd1, %rd11;
	ld.global.f32 	%f8, [%rd12];
	add.s32 	%r113, %r157, %r29;
	st.shared.f32 	[%r113], %f8;
	mul.wide.s32 	%rd13, %r160, 4;
	add.s64 	%rd14, %rd1, %rd13;
	ld.global.f32 	%f9, [%rd14];
	add.s32 	%r114, %r157, %r30;
	st.shared.f32 	[%r114], %f9;
	add.s32 	%r161, %r161, %r21;
	add.s32 	%r160, %r160, %r23;
	add.s32 	%r159, %r159, %r23;
	add.s32 	%r158, %r158, %r23;
	add.s32 	%r157, %r157, %r28;
	add.s32 	%r156, %r156, %r23;
	setp.lt.u32 	%p6, %r161, 256;
	@%p6 bra 	$L__BB11_6;
$L__BB11_7:
	bar.sync 	0;
	setp.gt.u32 	%p7, %r171, 3;
	@%p7 bra 	$L__BB11_9;
	shl.b32 	%r115, %r171, 7;
	mov.u32 	%r116, _ZZ21derivative_z_lPencilsPfS_E3s_f;
	add.s32 	%r117, %r116, %r115;
	shl.b32 	%r118, %r2, 2;
	add.s32 	%r119, %r117, %r118;
	ld.shared.f32 	%f10, [%r119+32640];
	st.shared.f32 	[%r119], %f10;
	ld.shared.f32 	%f11, [%r119+640];
	st.shared.f32 	[%r119+33280], %f11;
$L__BB11_9:
	setp.gt.u32 	%p8, %r171, 255;
	bar.sync 	0;
	@%p8 bra 	$L__BB11_16;
	shl.b32 	%r44, %r3, 8;
	ld.const.f32 	%f1, [c_az];
	ld.const.f32 	%f2, [c_bz];
	ld.const.f32 	%f3, [c_cz];
	ld.const.f32 	%f4, [c_dz];
	mov.u32 	%r45, %ntid.y;
	add.s32 	%r120, %r171, %r45;
	max.u32 	%r121, %r120, 256;
	setp.lt.u32 	%p9, %r120, 256;
	selp.u32 	%r122, 1, 0, %p9;
	add.s32 	%r123, %r120, %r122;
	sub.s32 	%r124, %r121, %r123;
	div.u32 	%r125, %r124, %r45;
	add.s32 	%r46, %r125, %r122;
	and.b32  	%r126, %r46, 3;
	setp.eq.s32 	%p10, %r126, 3;
	@%p10 bra 	$L__BB11_13;
	add.s32 	%r127, %r46, 1;
	and.b32  	%r128, %r127, 3;
	neg.s32 	%r164, %r128;
	add.s32 	%r129, %r2, %r1;
	shl.b32 	%r130, %r171, 16;
	add.s32 	%r131, %r129, %r130;
	add.s32 	%r163, %r131, %r44;
	shl.b32 	%r49, %r45, 16;
	shl.b32 	%r132, %r171, 7;
	shl.b32 	%r133, %r2, 2;
	add.s32 	%r134, %r132, %r133;
	mov.u32 	%r135, _ZZ21derivative_z_lPencilsPfS_E3s_f;
	add.s32 	%r136, %r134, %r135;
	add.s32 	%r162, %r136, 640;
	shl.b32 	%r51, %r45, 7;
	mad.lo.s32 	%r171, %r45, %r128, %r171;
$L__BB11_12:
	.pragma "nounroll";
	mul.wide.s32 	%rd15, %r163, 4;
	add.s64 	%rd16, %rd2, %rd15;
	ld.shared.f32 	%f12, [%r162];
	ld.shared.f32 	%f13, [%r162+-256];
	sub.f32 	%f14, %f12, %f13;
	ld.shared.f32 	%f15, [%r162+128];
	ld.shared.f32 	%f16, [%r162+-384];
	sub.f32 	%f17, %f15, %f16;
	mul.f32 	%f18, %f2, %f17;
	fma.rn.f32 	%f19, %f1, %f14, %f18;
	ld.shared.f32 	%f20, [%r162+256];
	ld.shared.f32 	%f21, [%r162+-512];
	sub.f32 	%f22, %f20, %f21;
	fma.rn.f32 	%f23, %f3, %f22, %f19;
	ld.shared.f32 	%f24, [%r162+384];
	ld.shared.f32 	%f25, [%r162+-640];
	sub.f32 	%f26, %f24, %f25;
	fma.rn.f32 	%f27, %f4, %f26, %f23;
	st.global.f32 	[%rd16], %f27;
	add.s32 	%r164, %r164, 1;
	setp.ne.s32 	%p11, %r164, 0;
	add.s32 	%r163, %r163, %r49;
	add.s32 	%r162, %r162, %r51;
	@%p11 bra 	$L__BB11_12;
$L__BB11_13:
	setp.lt.u32 	%p12, %r46, 3;
	@%p12 bra 	$L__BB11_16;
	shl.b32 	%r60, %r45, 2;
	add.s32 	%r137, %r2, %r1;
	shl.b32 	%r138, %r171, 16;
	add.s32 	%r139, %r137, %r138;
	add.s32 	%r166, %r139, %r44;
	mad.lo.s32 	%r170, %r45, 196608, %r166;
	shl.b32 	%r62, %r45, 18;
	shl.b32 	%r140, %r45, 17;
	add.s32 	%r169, %r166, %r140;
	add.s32 	%r141, %r45, %r171;
	shl.b32 	%r142, %r141, 16;
	add.s32 	%r143, %r137, %r142;
	add.s32 	%r168, %r143, %r44;
	shl.b32 	%r144, %r171, 7;
	shl.b32 	%r145, %r2, 2;
	add.s32 	%r146, %r144, %r145;
	mov.u32 	%r147, _ZZ21derivative_z_lPencilsPfS_E3s_f;
	add.s32 	%r148, %r146, %r147;
	add.s32 	%r167, %r148, 640;
	shl.b32 	%r66, %r45, 9;
	shl.b32 	%r68, %r45, 7;
$L__BB11_15:
	ld.shared.f32 	%f28, [%r167];
	ld.shared.f32 	%f29, [%r167+-256];
	sub.f32 	%f30, %f28, %f29;
	ld.shared.f32 	%f31, [%r167+128];
	ld.shared.f32 	%f32, [%r167+-384];
	sub.f32 	%f33, %f31, %f32;
	mul.f32 	%f34, %f2, %f33;
	fma.rn.f32 	%f35, %f1, %f30, %f34;
	ld.shared.f32 	%f36, [%r167+256];
	ld.shared.f32 	%f37, [%r167+-512];
	sub.f32 	%f38, %f36, %f37;
	fma.rn.f32 	%f39, %f3, %f38, %f35;
	ld.shared.f32 	%f40, [%r167+384];
	ld.shared.f32 	%f41, [%r167+-640];
	sub.f32 	%f42, %f40, %f41;
	fma.rn.f32 	%f43, %f4, %f42, %f39;
	mul.wide.s32 	%rd17, %r166, 4;
	add.s64 	%rd18, %rd2, %rd17;
	st.global.f32 	[%rd18], %f43;
	add.s32 	%r149, %r167, %r68;
	ld.shared.f32 	%f44, [%r149];
	ld.shared.f32 	%f45, [%r149+-256];
	sub.f32 	%f46, %f44, %f45;
	ld.shared.f32 	%f47, [%r149+128];
	ld.shared.f32 	%f48, [%r149+-384];
	sub.f32 	%f49, %f47, %f48;
	mul.f32 	%f50, %f2, %f49;
	fma.rn.f32 	%f51, %f1, %f46, %f50;
	ld.shared.f32 	%f52, [%r149+256];
	ld.shared.f32 	%f53, [%r149+-512];
	sub.f32 	%f54, %f52, %f53;
	fma.rn.f32 	%f55, %f3, %f54, %f51;
	ld.shared.f32 	%f56, [%r149+384];
	ld.shared.f32 	%f57, [%r149+-640];
	sub.f32 	%f58, %f56, %f57;
	fma.rn.f32 	%f59, %f4, %f58, %f55;
	mul.wide.s32 	%rd19, %r168, 4;
	add.s64 	%rd20, %rd2, %rd19;
	st.global.f32 	[%rd20], %f59;
	add.s32 	%r150, %r149, %r68;
	ld.shared.f32 	%f60, [%r150];
	ld.shared.f32 	%f61, [%r150+-256];
	sub.f32 	%f62, %f60, %f61;
	ld.shared.f32 	%f63, [%r150+128];
	ld.shared.f32 	%f64, [%r150+-384];
	sub.f32 	%f65, %f63, %f64;
	mul.f32 	%f66, %f2, %f65;
	fma.rn.f32 	%f67, %f1, %f62, %f66;
	ld.shared.f32 	%f68, [%r150+256];
	ld.shared.f32 	%f69, [%r150+-512];
	sub.f32 	%f70, %f68, %f69;
	fma.rn.f32 	%f71, %f3, %f70, %f67;
	ld.shared.f32 	%f72, [%r150+384];
	ld.shared.f32 	%f73, [%r150+-640];
	sub.f32 	%f74, %f72, %f73;
	fma.rn.f32 	%f75, %f4, %f74, %f71;
	mul.wide.s32 	%rd21, %r169, 4;
	add.s64 	%rd22, %rd2, %rd21;
	st.global.f32 	[%rd22], %f75;
	add.s32 	%r151, %r150, %r68;
	ld.shared.f32 	%f76, [%r151];
	ld.shared.f32 	%f77, [%r151+-256];
	sub.f32 	%f78, %f76, %f77;
	ld.shared.f32 	%f79, [%r151+128];
	ld.shared.f32 	%f80, [%r151+-384];
	sub.f32 	%f81, %f79, %f80;
	mul.f32 	%f82, %f2, %f81;
	fma.rn.f32 	%f83, %f1, %f78, %f82;
	ld.shared.f32 	%f84, [%r151+256];
	ld.shared.f32 	%f85, [%r151+-512];
	sub.f32 	%f86, %f84, %f85;
	fma.rn.f32 	%f87, %f3, %f86, %f83;
	ld.shared.f32 	%f88, [%r151+384];
	ld.shared.f32 	%f89, [%r151+-640];
	sub.f32 	%f90, %f88, %f89;
	fma.rn.f32 	%f91, %f4, %f90, %f87;
	mul.wide.s32 	%rd23, %r170, 4;
	add.s64 	%rd24, %rd2, %rd23;
	st.global.f32 	[%rd24], %f91;
	add.s32 	%r171, %r171, %r60;
	add.s32 	%r170, %r170, %r62;
	add.s32 	%r169, %r169, %r62;
	add.s32 	%r168, %r168, %r62;
	add.s32 	%r167, %r167, %r66;
	add.s32 	%r166, %r166, %r62;
	setp.lt.u32 	%p13, %r171, 256;
	@%p13 bra 	$L__BB11_15;
$L__BB11_16:
	ret;

}


// ===== COMPILED SASS (sm_100) =====

	.target	sm_100

	.elftype	@"ET_EXEC"


//--------------------- .note.nv.tkinfo           --------------------------
	.section	.note.nv.tkinfo,"",@"SHT_NOTE"
	.sectionflags	@"SHF_NOTE_NV_TKINFO"
	.tkinfo
        /*0018*/ 	.word	0x00000002
        /*0030*/ 	.string	""
        /*0030*/ 	.string	"ptxas"
        /*0030*/ 	.string	"Cuda compilation tools, release 13.0, V13.0.88"
        /*0030*/ 	.string	"Build cuda_13.0.r13.0/compiler.36424714_0"
        /*0030*/ 	.string	"-arch sm_100 -m 64 "



//--------------------- .note.nv.cuinfo           --------------------------
	.section	.note.nv.cuinfo,"",@"SHT_NOTE"
	.sectionflags	@"SHF_NOTE_NV_CUINFO"
        /*0018*/ 	.short	0x0002
        /*001a*/ 	.short	0x0064
        /*001c*/ 	.short	0x0082
	.zero		2


//--------------------- .nv.info                  --------------------------
	.section	.nv.info,"",@"SHT_CUDA_INFO"
	.align	4


	//----- nvinfo : EIATTR_REGCOUNT
	.align		4
        /*0000*/ 	.byte	0x04, 0x2f
        /*0002*/ 	.short	(.L_33 - .L_32)
	.align		4
.L_32:
        /*0004*/ 	.word	index@(_Z13derivative2_xPfS_)
        /*0008*/ 	.word	0x00000014


	//----- nvinfo : EIATTR_FRAME_SIZE
	.align		4
.L_33:
        /*000c*/ 	.byte	0x04, 0x11
        /*000e*/ 	.short	(.L_35 - .L_34)
	.align		4
.L_34:
        /*0010*/ 	.word	index@(_Z13derivative2_xPfS_)
        /*0014*/ 	.word	0x00000000


	//----- nvinfo : EIATTR_REGCOUNT
	.align		4
.L_35:
        /*0018*/ 	.byte	0x04, 0x2f
        /*001a*/ 	.short	(.L_37 - .L_36)
	.align		4
.L_36:
        /*001c*/ 	.word	index@(_Z22derivative2_x_lPencilsPfS_)
        /*0020*/ 	.word	0x00000020


	//----- nvinfo : EIATTR_FRAME_SIZE
	.align		4
.L_37:
        /*0024*/ 	.byte	0x04, 0x11
        /*0026*/ 	.short	(.L_39 - .L_38)
	.align		4
.L_38:
        /*0028*/ 	.word	index@(_Z22derivative2_x_lPencilsPfS_)
        /*002c*/ 	.word	0x00000000


	//----- nvinfo : EIATTR_REGCOUNT
	.align		4
.L_39:
        /*0030*/ 	.byte	0x04, 0x2f
        /*0032*/ 	.short	(.L_41 - .L_40)
	.align		4
.L_40:
        /*0034*/ 	.word	index@(_Z13derivative2_yPfS_)
        /*0038*/ 	.word	0x00000014


	//----- nvinfo : EIATTR_FRAME_SIZE
	.align		4
.L_41:
        /*003c*/ 	.byte	0x04, 0x11
        /*003e*/ 	.short	(.L_43 - .L_42)
	.align		4
.L_42:
        /*0040*/ 	.word	index@(_Z13derivative2_yPfS_)
        /*0044*/ 	.word	0x00000000


	//----- nvinfo : EIATTR_REGCOUNT
	.align		4
.L_43:
        /*0048*/ 	.byte	0x04, 0x2f
        /*004a*/ 	.short	(.L_45 - .L_44)
	.align		4
.L_44:
        /*004c*/ 	.word	index@(_Z22derivative2_y_lPencilsPfS_)
        /*0050*/ 	.word	0x00000020


	//----- nvinfo : EIATTR_FRAME_SIZE
	.align		4
.L_45:
        /*0054*/ 	.byte	0x04, 0x11
        /*0056*/ 	.short	(.L_47 - .L_46)
	.align		4
.L_46:
        /*0058*/ 	.word	index@(_Z22derivative2_y_lPencilsPfS_)
        /*005c*/ 	.word	0x00000000


	//----- nvinfo : EIATTR_REGCOUNT
	.align		4
.L_47:
        /*0060*/ 	.byte	0x04, 0x2f
        /*0062*/ 	.short	(.L_49 - .L_48)
	.align		4
.L_48:
        /*0064*/ 	.word	index@(_Z13derivative2_zPfS_)
        /*0068*/ 	.word	0x00000014


	//----- nvinfo : EIATTR_FRAME_SIZE
	.align		4
.L_49:
        /*006c*/ 	.byte	0x04, 0x11
        /*006e*/ 	.short	(.L_51 - .L_50)
	.align		4
.L_50:
        /*0070*/ 	.word	index@(_Z13derivative2_zPfS_)
        /*0074*/ 	.word	0x00000000


	//----- nvinfo : EIATTR_REGCOUNT
	.align		4
.L_51:
        /*0078*/ 	.byte	0x04, 0x2f
        /*007a*/ 	.short	(.L_53 - .L_52)
	.align		4
.L_52:
        /*007c*/ 	.word	index@(_Z22derivative2_z_lPencilsPfS_)
        /*0080*/ 	.word	0x00000020


	//----- nvinfo : EIATTR_FRAME_SIZE
	.align		4
.L_53:
        /*0084*/ 	.byte	0x04, 0x11
        /*0086*/ 	.short	(.L_55 - .L_54)
	.align		4
.L_54:
        /*0088*/ 	.word	index@(_Z22derivative2_z_lPencilsPfS_)
        /*008c*/ 	.word	0x00000000


	//----- nvinfo : EIATTR_REGCOUNT
	.align		4
.L_55:
        /*0090*/ 	.byte	0x04, 0x2f
        /*0092*/ 	.short	(.L_57 - .L_56)
	.align		4
.L_56:
        /*0094*/ 	.word	index@(_Z12derivative_xPfS_)
        /*0098*/ 	.word	0x00000012


	//----- nvinfo : EIATTR_FRAME_SIZE
	.align		4
.L_57:
        /*009c*/ 	.byte	0x04, 0x11
        /*009e*/ 	.short	(.L_59 - .L_58)
	.align		4
.L_58:
        /*00a0*/ 	.word	index@(_Z12derivative_xPfS_)
        /*00a4*/ 	.word	0x00000000


	//----- nvinfo : EIATTR_REGCOUNT
	.align		4
.L_59:
        /*00a8*/ 	.byte	0x04, 0x2f
        /*00aa*/ 	.short	(.L_61 - .L_60)
	.align		4
.L_60:
        /*00ac*/ 	.word	index@(_Z21derivative_x_lPencilsPfS_)
        /*00b0*/ 	.word	0x00000020


	//----- nvinfo : EIATTR_FRAME_SIZE
	.align		4
.L_61:
        /*00b4*/ 	.byte	0x04, 0x11
        /*00b6*/ 	.short	(.L_63 - .L_62)
	.align		4
.L_62:
        /*00b8*/ 	.word	index@(_Z21derivative_x_lPencilsPfS_)
        /*00bc*/ 	.word	0x00000000


	//----- nvinfo : EIATTR_REGCOUNT
	.align		4
.L_63:
        /*00c0*/ 	.byte	0x04, 0x2f
        /*00c2*/ 	.short	(.L_65 - .L_64)
	.align		4
.L_64:
        /*00c4*/ 	.word	index@(_Z12derivative_yPfS_)
        /*00c8*/ 	.word	0x00000012


	//----- nvinfo : EIATTR_FRAME_SIZE
	.align		4
.L_65:
        /*00cc*/ 	.byte	0x04, 0x11
        /*00ce*/ 	.short	(.L_67 - .L_66)
	.align		4
.L_66:
        /*00d0*/ 	.word	index@(_Z12derivative_yPfS_)
        /*00d4*/ 	.word	0x00000000


	//----- nvinfo : EIATTR_REGCOUNT
	.align		4
.L_67:
        /*00d8*/ 	.byte	0x04, 0x2f
        /*00da*/ 	.short	(.L_69 - .L_68)
	.align		4
.L_68:
        /*00dc*/ 	.word	index@(_Z21derivative_y_lPencilsPfS_)
        /*00e0*/ 	.word	0x00000020


	//----- nvinfo : EIATTR_FRAME_SIZE
	.align		4
.L_69:
        /*00e4*/ 	.byte	0x04, 0x11
        /*00e6*/ 	.short	(.L_71 - .L_70)
	.align		4
.L_70:
        /*00e8*/ 	.word	index@(_Z21derivative_y_lPencilsPfS_)
        /*00ec*/ 	.word	0x00000000


	//----- nvinfo : EIATTR_REGCOUNT
	.align		4
.L_71:
        /*00f0*/ 	.byte	0x04, 0x2f
        /*00f2*/ 	.short	(.L_73 - .L_72)
	.align		4
.L_72:
        /*00f4*/ 	.word	index@(_Z12derivative_zPfS_)
        /*00f8*/ 	.word	0x00000012


	//----- nvinfo : EIATTR_FRAME_SIZE
	.align		4
.L_73:
        /*00fc*/ 	.byte	0x04, 0x11
        /*00fe*/ 	.short	(.L_75 - .L_74)
	.align		4
.L_74:
        /*0100*/ 	.word	index@(_Z12derivative_zPfS_)
        /*0104*/ 	.word	0x00000000


	//----- nvinfo : EIATTR_REGCOUNT
	.align		4
.L_75:
        /*0108*/ 	.byte	0x04, 0x2f
        /*010a*/ 	.short	(.L_77 - .L_76)
	.align		4
.L_76:
        /*010c*/ 	.word	index@(_Z21derivative_z_lPencilsPfS_)
        /*0110*/ 	.word	0x00000020


	//----- nvinfo : EIATTR_FRAME_SIZE
	.align		4
.L_77:
        /*0114*/ 	.byte	0x04, 0x11
        /*0116*/ 	.short	(.L_79 - .L_78)
	.align		4
.L_78:
        /*0118*/ 	.word	index@(_Z21derivative_z_lPencilsPfS_)
        /*011c*/ 	.word	0x00000000


	//----- nvinfo : EIATTR_MIN_STACK_SIZE
	.align		4
.L_79:
        /*0120*/ 	.byte	0x04, 0x12
        /*0122*/ 	.short	(.L_81 - .L_80)
	.align		4
.L_80:
        /*0124*/ 	.word	index@(_Z21derivative_z_lPencilsPfS_)
        /*0128*/ 	.word	0x00000000


	//----- nvinfo : EIATTR_MIN_STACK_SIZE
	.align		4
.L_81:
        /*012c*/ 	.byte	0x04, 0x12
        /*012e*/ 	.short	(.L_83 - .L_82)
	.align		4
.L_82:
        /*0130*/ 	.word	index@(_Z12derivative_zPfS_)
        /*0134*/ 	.word	0x00000000


	//----- nvinfo : EIATTR_MIN_STACK_SIZE
	.align		4
.L_83:
        /*0138*/ 	.byte	0x04, 0x12
        /*013a*/ 	.short	(.L_85 - .L_84)
	.align		4
.L_84:
        /*013c*/ 	.word	index@(_Z21derivative_y_lPencilsPfS_)
        /*0140*/ 	.word	0x00000000


	//----- nvinfo : EIATTR_MIN_STACK_SIZE
	.align		4
.L_85:
        /*0144*/ 	.byte	0x04, 0x12
        /*0146*/ 	.short	(.L_87 - .L_86)
	.align		4
.L_86:
        /*0148*/ 	.word	index@(_Z12derivative_yPfS_)
        /*014c*/ 	.word	0x00000000


	//----- nvinfo : EIATTR_MIN_STACK_SIZE
	.align		4
.L_87:
        /*0150*/ 	.byte	0x04, 0x12
        /*0152*/ 	.short	(.L_89 - .L_88)
	.align		4
.L_88:
        /*0154*/ 	.word	index@(_Z21derivative_x_lPencilsPfS_)
        /*0158*/ 	.word	0x00000000


	//----- nvinfo : EIATTR_MIN_STACK_SIZE
	.align		4
.L_89:
        /*015c*/ 	.byte	0x04, 0x12
        /*015e*/ 	.short	(.L_91 - .L_90)
	.align		4
.L_90:
        /*0160*/ 	.word	index@(_Z12derivative_xPfS_)
        /*0164*/ 	.word	0x00000000


	//----- nvinfo : EIATTR_MIN_STACK_SIZE
	.align		4
.L_91:
        /*0168*/ 	.byte	0x04, 0x12
        /*016a*/ 	.short	(.L_93 - .L_92)
	.align		4
.L_92:
        /*016c*/ 	.word	index@(_Z22derivative2_z_lPencilsPfS_)
        /*0170*/ 	.word	0x00000000


	//----- nvinfo : EIATTR_MIN_STACK_SIZE
	.align		4
.L_93:
        /*0174*/ 	.byte	0x04, 0x12
        /*0176*/ 	.short	(.L_95 - .L_94)
	.align		4
.L_94:
        /*0178*/ 	.word	index@(_Z13derivative2_zPfS_)
        /*017c*/ 	.word	0x00000000


	//----- nvinfo : EIATTR_MIN_STACK_SIZE
	.align		4
.L_95:
        /*0180*/ 	.byte	0x04, 0x12
        /*0182*/ 	.short	(.L_97 - .L_96)
	.align		4
.L_96:
        /*0184*/ 	.word	index@(_Z22derivative2_y_lPencilsPfS_)
        /*0188*/ 	.word	0x00000000


	//----- nvinfo : EIATTR_MIN_STACK_SIZE
	.align		4
.L_97:
        /*018c*/ 	.byte	0x04, 0x12
        /*018e*/ 	.short	(.L_99 - .L_98)
	.align		4
.L_98:
        /*0190*/ 	.word	index@(_Z13derivative2_yPfS_)
        /*0194*/ 	.word	0x00000000


	//----- nvinfo : EIATTR_MIN_STACK_SIZE
	.align		4
.L_99:
        /*0198*/ 	.byte	0x04, 0x12
        /*019a*/ 	.short	(.L_101 - .L_100)
	.align		4
.L_100:
        /*019c*/ 	.word	index@(_Z22derivative2_x_lPencilsPfS_)
        /*01a0*/ 	.word	0x00000000


	//----- nvinfo : EIATTR_MIN_STACK_SIZE
	.align		4
.L_101:
        /*01a4*/ 	.byte	0x04, 0x12
        /*01a6*/ 	.short	(.L_103 - .L_102)
	.align		4
.L_102:
        /*01a8*/ 	.word	index@(_Z13derivative2_xPfS_)
        /*01ac*/ 	.word	0x00000000
.L_103:


//--------------------- .nv.compat                --------------------------
	.section	.nv.compat,"",@"SHT_CUDA_COMPAT_INFO"
	.align	4
        /*0000*/ 	.byte	0x02, 0x09, 0x00, 0x00, 0x02, 0x02, 0x01, 0x00, 0x02, 0x05, 0x05, 0x00, 0x03, 0x07, 0x01, 0x01
        /*0010*/ 	.byte	0x02, 0x03, 0x00, 0x00, 0x02, 0x06, 0x01, 0x00, 0x04, 0x0b, 0x08, 0x00, 0x09, 0x00, 0x00, 0x00
        /*0020*/ 	.byte	0x00, 0x00, 0x00, 0x00


//--------------------- .nv.info._Z21derivative_z_lPencilsPfS_ --------------------------
	.section	.nv.info._Z21derivative_z_lPencilsPfS_,"",@"SHT_CUDA_INFO"
	.sectionflags	@""
	.align	4


	//----- nvinfo : EIATTR_CUDA_API_VERSION
	.align		4
        /*0000*/ 	.byte	0x04, 0x37
        /*0002*/ 	.short	(.L_105 - .L_104)
.L_104:
        /*0004*/ 	.word	0x00000082


	//----- nvinfo : EIATTR_KPARAM_INFO
	.align		4
.L_105:
        /*0008*/ 	.byte	0x04, 0x17
        /*000a*/ 	.short	(.L_107 - .L_106)
.L_106:
        /*000c*/ 	.word	0x00000000
        /*0010*/ 	.short	0x0001
        /*0012*/ 	.short	0x0008
        /*0014*/ 	.byte	0x00, 0xf5, 0x21, 0x00


	//----- nvinfo : EIATTR_KPARAM_INFO
	.align		4
.L_107:
        /*0018*/ 	.byte	0x04, 0x17
        /*001a*/ 	.short	(.L_109 - .L_108)
.L_108:
        /*001c*/ 	.word	0x00000000
        /*0020*/ 	.short	0x0000
        /*0022*/ 	.short	0x0000
        /*0024*/ 	.byte	0x00, 0xf5, 0x21, 0x00


	//----- nvinfo : EIATTR_SPARSE_MMA_MASK
	.align		4
.L_109:
        /*0028*/ 	.byte	0x03, 0x50
        /*002a*/ 	.short	0x0000


	//----- nvinfo : EIATTR_MAXREG_COUNT
	.align		4
        /*002c*/ 	.byte	0x03, 0x1b
        /*002e*/ 	.short	0x00ff


	//----- nvinfo : EIATTR_NUM_BARRIERS
	.align		4
        /*0030*/ 	.byte	0x02, 0x4c
        /*0032*/ 	.byte	0x01
	.zero		1


	//----- nvinfo : EIATTR_MERCURY_ISA_VERSION
	.align		4
        /*0034*/ 	.byte	0x03, 0x5f
        /*0036*/ 	.short	0x0101


	//----- nvinfo : EIATTR_VRC_CTA_INIT_COUNT
	.align		4
        /*0038*/ 	.byte	0x02, 0x4a
	.zero		1
	.zero		1


	//----- nvinfo : EIATTR_EXIT_INSTR_OFFSETS
	.align		4
        /*003c*/ 	.byte	0x04, 0x1c
        /*003e*/ 	.short	(.L_111 - .L_110)


	//   ....[0]....
.L_110:
        /*0040*/ 	.word	0x00000790


	//   ....[1]....
        /*0044*/ 	.word	0x00000bf0


	//   ....[2]....
        /*0048*/ 	.word	0x00001230


	//----- nvinfo : EIATTR_CRS_STACK_SIZE
	.align		4
.L_111:
        /*004c*/ 	.byte	0x04, 0x1e
        /*004e*/ 	.short	(.L_113 - .L_112)
.L_112:
        /*0050*/ 	.word	0x00000000


	//----- nvinfo : EIATTR_CBANK_PARAM_SIZE
	.align		4
.L_113:
        /*0054*/ 	.byte	0x03, 0x19
        /*0056*/ 	.short	0x0010


	//----- nvinfo : EIATTR_PARAM_CBANK
	.align		4
        /*0058*/ 	.byte	0x04, 0x0a
        /*005a*/ 	.short	(.L_115 - .L_114)
	.align		4
.L_114:
        /*005c*/ 	.word	index@(.nv.constant0._Z21derivative_z_lPencilsPfS_)
        /*0060*/ 	.short	0x0380
        /*0062*/ 	.short	0x0010


	//----- nvinfo : EIATTR_SW_WAR
	.align		4
.L_115:
        /*0064*/ 	.byte	0x04, 0x36
        /*0066*/ 	.short	(.L_117 - .L_116)
.L_116:
        /*0068*/ 	.word	0x00000008
.L_117:


//--------------------- .nv.info._Z12derivative_zPfS_ --------------------------
	.section	.nv.info._Z12derivative_zPfS_,"",@"SHT_CUDA_INFO"
	.sectionflags	@""
	.align	4


	//----- nvinfo : EIATTR_CUDA_API_VERSION
	.align		4
        /*0000*/ 	.byte	0x04, 0x37
        /*0002*/ 	.short	(.L_119 - .L_118)
.L_118:
        /*0004*/ 	.word	0x00000082


	//----- nvinfo : EIATTR_KPARAM_INFO
	.align		4
.L_119:
        /*0008*/ 	.byte	0x04, 0x17
        /*000a*/ 	.short	(.L_121 - .L_120)
.L_120:
        /*000c*/ 	.word	0x00000000
        /*0010*/ 	.short	0x0001
        /*0012*/ 	.short	0x0008
        /*0014*/ 	.byte	0x00, 0xf5, 0x21, 0x00


	//----- nvinfo : EIATTR_KPARAM_INFO
	.align		4
.L_121:
        /*0018*/ 	.byte	0x04, 0x17
        /*001a*/ 	.short	(.L_123 - .L_122)
.L_122:
        /*001c*/ 	.word	0x00000000
        /*0020*/ 	.short	0x0000
        /*0022*/ 	.short	0x0000
        /*0024*/ 	.byte	0x00, 0xf5, 0x21, 0x00


	//----- nvinfo : EIATTR_SPARSE_MMA_MASK
	.align		4
.L_123:
        /*0028*/ 	.byte	0x03, 0x50
        /*002a*/ 	.short	0x0000


	//----- nvinfo : EIATTR_MAXREG_COUNT
	.align		4
        /*002c*/ 	.byte	0x03, 0x1b
        /*002e*/ 	.short	0x00ff


	//----- nvinfo : EIATTR_NUM_BARRIERS
	.align		4
        /*0030*/ 	.byte	0x02, 0x4c
        /*0032*/ 	.byte	0x01
	.zero		1


	//----- nvinfo : EIATTR_MERCURY_ISA_VERSION
	.align		4
        /*0034*/ 	.byte	0x03, 0x5f
        /*0036*/ 	.short	0x0101


	//----- nvinfo : EIATTR_VRC_CTA_INIT_COUNT
	.align		4
        /*0038*/ 	.byte	0x02, 0x4a
	.zero		1
	.zero		1


	//----- nvinfo : EIATTR_EXIT_INSTR_OFFSETS
	.align		4
        /*003c*/ 	.byte	0x04, 0x1c
        /*003e*/ 	.short	(.L_125 - .L_124)


	//   ....[0]....
.L_124:
        /*0040*/ 	.word	0x000002e0


	//----- nvinfo : EIATTR_CBANK_PARAM_SIZE
	.align		4
.L_125:
        /*0044*/ 	.byte	0x03, 0x19
        /*0046*/ 	.short	0x0010


	//----- nvinfo : EIATTR_PARAM_CBANK
	.align		4
        /*0048*/ 	.byte	0x04, 0x0a
        /*004a*/ 	.short	(.L_127 - .L_126)
	.align		4
.L_126:
        /*004c*/ 	.word	index@(.nv.constant0._Z12derivative_zPfS_)
        /*0050*/ 	.short	0x0380
        /*0052*/ 	.short	0x0010


	//----- nvinfo : EIATTR_SW_WAR
	.align		4
.L_127:
        /*0054*/ 	.byte	0x04, 0x36
        /*0056*/ 	.short	(.L_129 - .L_128)
.L_128:
        /*0058*/ 	.word	0x00000008
.L_129:


//--------------------- .nv.info._Z21derivative_y_lPencilsPfS_ --------------------------
	.section	.nv.info._Z21derivative_y_lPencilsPfS_,"",@"SHT_CUDA_INFO"
	.sectionflags	@""
	.align	4


	//----- nvinfo : EIATTR_CUDA_API_VERSION
	.align		4
        /*0000*/ 	.byte	0x04, 0x37
        /*0002*/ 	.short	(.L_131 - .L_130)
.L_130:
        /*0004*/ 	.word	0x00000082


	//----- nvinfo : EIATTR_KPARAM_INFO
	.align		4
.L_131:
        /*0008*/ 	.byte	0x04, 0x17
        /*000a*/ 	.short	(.L_133 - .L_132)
.L_132:
        /*000c*/ 	.word	0x00000000
        /*0010*/ 	.short	0x0001
        /*0012*/ 	.short	0x0008
        /*0014*/ 	.byte	0x00, 0xf5, 0x21, 0x00


	//----- nvinfo : EIATTR_KPARAM_INFO
	.align		4
.L_133:
        /*0018*/ 	.byte	0x04, 0x17
        /*001a*/ 	.short	(.L_135 - .L_134)
.L_134:
        /*001c*/ 	.word	0x00000000
        /*0020*/ 	.short	0x0000
        /*0022*/ 	.short	0x0000
        /*0024*/ 	.byte	0x00, 0xf5, 0x21, 0x00


	//----- nvinfo : EIATTR_SPARSE_MMA_MASK
	.align		4
.L_135:
        /*0028*/ 	.byte	0x03, 0x50
        /*002a*/ 	.short	0x0000


	//----- nvinfo : EIATTR_MAXREG_COUNT
	.align		4
        /*002c*/ 	.byte	0x03, 0x1b
        /*002e*/ 	.short	0x00ff


	//----- nvinfo : EIATTR_NUM_BARRIERS
	.align		4
        /*0030*/ 	.byte	0x02, 0x4c
        /*0032*/ 	.byte	0x01
	.zero		1


	//----- nvinfo : EIATTR_MERCURY_ISA_VERSION
	.align		4
        /*0034*/ 	.byte	0x03, 0x5f
        /*0036*/ 	.short	0x0101


	//----- nvinfo : EIATTR_VRC_CTA_INIT_COUNT
	.align		4
        /*0038*/ 	.byte	0x02, 0x4a
	.zero		1
	.zero		1


	//----- nvinfo : EIATTR_EXIT_INSTR_OFFSETS
	.align		4
        /*003c*/ 	.byte	0x04, 0x1c
        /*003e*/ 	.short	(.L_137 - .L_136)


	//   ....[0]....
.L_136:
        /*0040*/ 	.word	0x00000780


	//   ....[1]....
        /*0044*/ 	.word	0x00000be0


	//   ....[2]....
        /*0048*/ 	.word	0x00001210


	//----- nvinfo : EIATTR_CRS_STACK_SIZE
	.align		4
.L_137:
        /*004c*/ 	.byte	0x04, 0x1e
        /*004e*/ 	.short	(.L_139 - .L_138)
.L_138:
        /*0050*/ 	.word	0x00000000


	//----- nvinfo : EIATTR_CBANK_PARAM_SIZE
	.align		4
.L_139:
        /*0054*/ 	.byte	0x03, 0x19
        /*0056*/ 	.short	0x0010


	//----- nvinfo : EIATTR_PARAM_CBANK
	.align		4
        /*0058*/ 	.byte	0x04, 0x0a
        /*005a*/ 	.short	(.L_141 - .L_140)
	.align		4
.L_140:
        /*005c*/ 	.word	index@(.nv.constant0._Z21derivative_y_lPencilsPfS_)
        /*0060*/ 	.short	0x0380
        /*0062*/ 	.short	0x0010


	//----- nvinfo : EIATTR_SW_WAR
	.align		4
.L_141:
        /*0064*/ 	.byte	0x04, 0x36
        /*0066*/ 	.short	(.L_143 - .L_142)
.L_142:
        /*0068*/ 	.word	0x00000008
.L_143:


//--------------------- .nv.info._Z12derivative_yPfS_ --------------------------
	.section	.nv.info._Z12derivative_yPfS_,"",@"SHT_CUDA_INFO"
	.sectionflags	@""
	.align	4


	//----- nvinfo : EIATTR_CUDA_API_VERSION
	.align		4
        /*0000*/ 	.byte	0x04, 0x37
        /*0002*/ 	.short	(.L_145 - .L_144)
.L_144:
        /*0004*/ 	.word	0x00000082


	//----- nvinfo : EIATTR_KPARAM_INFO
	.align		4
.L_145:
        /*0008*/ 	.byte	0x04, 0x17
        /*000a*/ 	.short	(.L_147 - .L_146)
.L_146:
        /*000c*/ 	.word	0x00000000
        /*0010*/ 	.short	0x0001
        /*0012*/ 	.short	0x0008
        /*0014*/ 	.byte	0x00, 0xf5, 0x21, 0x00


	//----- nvinfo : EIATTR_KPARAM_INFO
	.align		4
.L_147:
        /*0018*/ 	.byte	0x04, 0x17
        /*001a*/ 	.short	(.L_149 - .L_148)
.L_148:
        /*001c*/ 	.word	0x00000000
        /*0020*/ 	.short	0x0000
        /*0022*/ 	.short	0x0000
        /*0024*/ 	.byte	0x00, 0xf5, 0x21, 0x00


	//----- nvinfo : EIATTR_SPARSE_MMA_MASK
	.align		4
.L_149:
        /*0028*/ 	.byte	0x03, 0x50
        /*002a*/ 	.short	0x0000


	//----- nvinfo : EIATTR_MAXREG_COUNT
	.align		4
        /*002c*/ 	.byte	0x03, 0x1b
        /*002e*/ 	.short	0x00ff


	//----- nvinfo : EIATTR_NUM_BARRIERS
	.align		4
        /*0030*/ 	.byte	0x02, 0x4c
        /*0032*/ 	.byte	0x01
	.zero		1


	//----- nvinfo : EIATTR_MERCURY_ISA_VERSION
	.align		4
        /*0034*/ 	.byte	0x03, 0x5f
        /*0036*/ 	.short	0x0101


	//----- nvinfo : EIATTR_VRC_CTA_INIT_COUNT
	.align		4
        /*0038*/ 	.byte	0x02, 0x4a
	.zero		1
	.zero		1


	//----- nvinfo : EIATTR_EXIT_INSTR_OFFSETS
	.align		4
        /*003c*/ 	.byte	0x04, 0x1c
        /*003e*/ 	.short	(.L_151 - .L_150)


	//   ....[0]....
.L_150:
        /*0040*/ 	.word	0x000002e0


	//----- nvinfo : EIATTR_CBANK_PARAM_SIZE
	.align		4
.L_151:
        /*0044*/ 	.byte	0x03, 0x19
        /*0046*/ 	.short	0x0010


	//----- nvinfo : EIATTR_PARAM_CBANK
	.align		4
        /*0048*/ 	.byte	0x04, 0x0a
        /*004a*/ 	.short	(.L_153 - .L_152)
	.align		4
.L_152:
        /*004c*/ 	.word	index@(.nv.constant0._Z12derivative_yPfS_)
        /*0050*/ 	.short	0x0380
        /*0052*/ 	.short	0x0010


	//----- nvinfo : EIATTR_SW_WAR
	.align		4
.L_153:
        /*0054*/ 	.byte	0x04, 0x36
        /*0056*/ 	.short	(.L_155 - .L_154)
.L_154:
        /*0058*/ 	.word	0x00000008
.L_155:


//--------------------- .nv.info._Z21derivative_x_lPencilsPfS_ --------------------------
	.section	.nv.info._Z21derivative_x_lPencilsPfS_,"",@"SHT_CUDA_INFO"
	.sectionflags	@""
	.align	4


	//----- nvinfo : EIATTR_CUDA_API_VERSION
	.align		4
        /*0000*/ 	.byte	0x04, 0x37
        /*0002*/ 	.short	(.L_157 - .L_156)
.L_156:
        /*0004*/ 	.word	0x00000082


	//----- nvinfo : EIATTR_KPARAM_INFO
	.align		4
.L_157:
        /*0008*/ 	.byte	0x04, 0x17
        /*000a*/ 	.short	(.L_159 - .L_158)
.L_158:
        /*000c*/ 	.word	0x00000000
        /*0010*/ 	.short	0x0001
        /*0012*/ 	.short	0x0008
        /*0014*/ 	.byte	0x00, 0xf5, 0x21, 0x00


	//----- nvinfo : EIATTR_KPARAM_INFO
	.align		4
.L_159:
        /*0018*/ 	.byte	0x04, 0x17
        /*001a*/ 	.short	(.L_161 - .L_160)
.L_160:
        /*001c*/ 	.word	0x00000000
        /*0020*/ 	.short	0x0000
        /*0022*/ 	.short	0x0000
        /*0024*/ 	.byte	0x00, 0xf5, 0x21, 0x00


	//----- nvinfo : EIATTR_SPARSE_MMA_MASK
	.align		4
.L_161:
        /*0028*/ 	.byte	0x03, 0x50
        /*002a*/ 	.short	0x0000


	//----- nvinfo : EIATTR_MAXREG_COUNT
	.align		4
        /*002c*/ 	.byte	0x03, 0x1b
        /*002e*/ 	.short	0x00ff


	//----- nvinfo : EIATTR_NUM_BARRIERS
	.align		4
        /*0030*/ 	.byte	0x02, 0x4c
        /*0032*/ 	.byte	0x01
	.zero		1


	//----- nvinfo : EIATTR_MERCURY_ISA_VERSION
	.align		4
        /*0034*/ 	.byte	0x03, 0x5f
        /*0036*/ 	.short	0x0101


	//----- nvinfo : EIATTR_VRC_CTA_INIT_COUNT
	.align		4
        /*0038*/ 	.byte	0x02, 0x4a
	.zero		1
	.zero		1


	//----- nvinfo : EIATTR_EXIT_INSTR_OFFSETS
	.align		4
        /*003c*/ 	.byte	0x04, 0x1c
        /*003e*/ 	.short	(.L_163 - .L_162)


	//   ....[0]....
.L_162:
        /*0040*/ 	.word	0x00000c10


	//   ....[1]....
        /*0044*/ 	.word	0x00001070


	//   ....[2]....
        /*0048*/ 	.word	0x000016d0


	//----- nvinfo : EIATTR_CRS_STACK_SIZE
	.align		4
.L_163:
        /*004c*/ 	.byte	0x04, 0x1e
        /*004e*/ 	.short	(.L_165 - .L_164)
.L_164:
        /*0050*/ 	.word	0x00000000


	//----- nvinfo : EIATTR_CBANK_PARAM_SIZE
	.align		4
.L_165:
        /*0054*/ 	.byte	0x03, 0x19
        /*0056*/ 	.short	0x0010


	//----- nvinfo : EIATTR_PARAM_CBANK
	.align		4
        /*0058*/ 	.byte	0x04, 0x0a
        /*005a*/ 	.short	(.L_167 - .L_166)
	.align		4
.L_166:
        /*005c*/ 	.word	index@(.nv.constant0._Z21derivative_x_lPencilsPfS_)
        /*0060*/ 	.short	0x0380
        /*0062*/ 	.short	0x0010


	//----- nvinfo : EIATTR_SW_WAR
	.align		4
.L_167:
        /*0064*/ 	.byte	0x04, 0x36
        /*0066*/ 	.short	(.L_169 - .L_168)
.L_168:
        /*0068*/ 	.word	0x00000008
.L_169:


//--------------------- .nv.info._Z12derivative_xPfS_ --------------------------
	.section	.nv.info._Z12derivative_xPfS_,"",@"SHT_CUDA_INFO"
	.sectionflags	@""
	.align	4


	//----- nvinfo : EIATTR_CUDA_API_VERSION
	.align		4
        /*0000*/ 	.byte	0x04, 0x37
        /*0002*/ 	.short	(.L_171 - .L_170)
.L_170:
        /*0004*/ 	.word	0x00000082


	//----- nvinfo : EIATTR_KPARAM_INFO
	.align		4
.L_171:
        /*0008*/ 	.byte	0x04, 0x17
        /*000a*/ 	.short	(.L_173 - .L_172)
.L_172:
        /*000c*/ 	.word	0x00000000
        /*0010*/ 	.short	0x0001
        /*0012*/ 	.short	0x0008
        /*0014*/ 	.byte	0x00, 0xf5, 0x21, 0x00


	//----- nvinfo : EIATTR_KPARAM_INFO
	.align		4
.L_173:
        /*0018*/ 	.byte	0x04, 0x17
        /*001a*/ 	.short	(.L_175 - .L_174)
.L_174:
        /*001c*/ 	.word	0x00000000
        /*0020*/ 	.short	0x0000
        /*0022*/ 	.short	0x0000
        /*0024*/ 	.byte	0x00, 0xf5, 0x21, 0x00


	//----- nvinfo : EIATTR_SPARSE_MMA_MASK
	.align		4
.L_175:
        /*0028*/ 	.byte	0x03, 0x50
        /*002a*/ 	.short	0x0000


	//----- nvinfo : EIATTR_MAXREG_COUNT
	.align		4
        /*002c*/ 	.byte	0x03, 0x1b
        /*002e*/ 	.short	0x00ff


	//----- nvinfo : EIATTR_NUM_BARRIERS
	.align		4
        /*0030*/ 	.byte	0x02, 0x4c
        /*0032*/ 	.byte	0x01
	.zero		1


	//----- nvinfo : EIATTR_MERCURY_ISA_VERSION
	.align		4
        /*0034*/ 	.byte	0x03, 0x5f
        /*0036*/ 	.short	0x0101


	//----- nvinfo : EIATTR_VRC_CTA_INIT_COUNT
	.align		4
        /*0038*/ 	.byte	0x02, 0x4a
	.zero		1
	.zero		1


	//----- nvinfo : EIATTR_EXIT_INSTR_OFFSETS
	.align		4
        /*003c*/ 	.byte	0x04, 0x1c
        /*003e*/ 	.short	(.L_177 - .L_176)


	//   ....[0]....
.L_176:
        /*0040*/ 	.word	0x000002f0


	//----- nvinfo : EIATTR_CBANK_PARAM_SIZE
	.align		4
.L_177:
        /*0044*/ 	.byte	0x03, 0x19
        /*0046*/ 	.short	0x0010


	//----- nvinfo : EIATTR_PARAM_CBANK
	.align		4
        /*0048*/ 	.byte	0x04, 0x0a
        /*004a*/ 	.short	(.L_179 - .L_178)
	.align		4
.L_178:
        /*004c*/ 	.word	index@(.nv.constant0._Z12derivative_xPfS_)
        /*0050*/ 	.short	0x0380
        /*0052*/ 	.short	0x0010


	//----- nvinfo : EIATTR_SW_WAR
	.align		4
.L_179:
        /*0054*/ 	.byte	0x04, 0x36
        /*0056*/ 	.short	(.L_181 - .L_180)
.L_180:
        /*0058*/ 	.word	0x00000008
.L_181:


//--------------------- .nv.info._Z22derivative2_z_lPencilsPfS_ --------------------------
	.section	.nv.info._Z22derivative2_z_lPencilsPfS_,"",@"SHT_CUDA_INFO"
	.sectionflags	@""
	.align	4


	//----- nvinfo : EIATTR_CUDA_API_VERSION
	.align		4
        /*0000*/ 	.byte	0x04, 0x37
        /*0002*/ 	.short	(.L_183 - .L_182)
.L_182:
        /*0004*/ 	.word	0x00000082


	//----- nvinfo : EIATTR_KPARAM_INFO
	.align		4
.L_183:
        /*0008*/ 	.byte	0x04, 0x17
        /*000a*/ 	.short	(.L_185 - .L_184)
.L_184:
        /*000c*/ 	.word	0x00000000
        /*0010*/ 	.short	0x0001
        /*0012*/ 	.short	0x0008
        /*0014*/ 	.byte	0x00, 0xf5, 0x21, 0x00


	//----- nvinfo : EIATTR_KPARAM_INFO
	.align		4
.L_185:
        /*0018*/ 	.byte	0x04, 0x17
        /*001a*/ 	.short	(.L_187 - .L_186)
.L_186:
        /*001c*/ 	.word	0x00000000
        /*0020*/ 	.short	0x0000
        /*0022*/ 	.short	0x0000
        /*0024*/ 	.byte	0x00, 0xf5, 0x21, 0x00


	//----- nvinfo : EIATTR_SPARSE_MMA_MASK
	.align		4
.L_187:
        /*0028*/ 	.byte	0x03, 0x50
        /*002a*/ 	.short	0x0000


	//----- nvinfo : EIATTR_MAXREG_COUNT
	.align		4
        /*002c*/ 	.byte	0x03, 0x1b
        /*002e*/ 	.short	0x00ff


	//----- nvinfo : EIATTR_NUM_BARRIERS
	.align		4
        /*0030*/ 	.byte	0x02, 0x4c
        /*0032*/ 	.byte	0x01
	.zero		1


	//----- nvinfo : EIATTR_MERCURY_ISA_VERSION
	.align		4
        /*0034*/ 	.byte	0x03, 0x5f
        /*0036*/ 	.short	0x0101


	//----- nvinfo : EIATTR_VRC_CTA_INIT_COUNT
	.align		4
        /*0038*/ 	.byte	0x02, 0x4a
	.zero		1
	.zero		1


	//----- nvinfo : EIATTR_EXIT_INSTR_OFFSETS
	.align		4
        /*003c*/ 	.byte	0x04, 0x1c
        /*003e*/ 	.short	(.L_189 - .L_188)


	//   ....[0]....
.L_188:
        /*0040*/ 	.word	0x00000790


	//   ....[1]....
        /*0044*/ 	.word	0x00000c30


	//   ....[2]....
        /*0048*/ 	.word	0x00001310


	//----- nvinfo : EIATTR_CRS_STACK_SIZE
	.align		4
.L_189:
        /*004c*/ 	.byte	0x04, 0x1e
        /*004e*/ 	.short	(.L_191 - .L_190)
.L_190:
        /*0050*/ 	.word	0x00000000


	//----- nvinfo : EIATTR_CBANK_PARAM_SIZE
	.align		4
.L_191:
        /*0054*/ 	.byte	0x03, 0x19
        /*0056*/ 	.short	0x0010


	//----- nvinfo : EIATTR_PARAM_CBANK
	.align		4
        /*0058*/ 	.byte	0x04, 0x0a
        /*005a*/ 	.short	(.L_193 - .L_192)
	.align		4
.L_192:
        /*005c*/ 	.word	index@(.nv.constant0._Z22derivative2_z_lPencilsPfS_)
        /*0060*/ 	.short	0x0380
        /*0062*/ 	.short	0x0010


	//----- nvinfo : EIATTR_SW_WAR
	.align		4
.L_193:
        /*0064*/ 	.byte	0x04, 0x36
        /*0066*/ 	.short	(.L_195 - .L_194)
.L_194:
        /*0068*/ 	.word	0x00000008
.L_195:


//--------------------- .nv.info._Z13derivative2_zPfS_ --------------------------
	.section	.nv.info._Z13derivative2_zPfS_,"",@"SHT_CUDA_INFO"
	.sectionflags	@""
	.align	4


	//----- nvinfo : EIATTR_CUDA_API_VERSION
	.align		4
        /*0000*/ 	.byte	0x04, 0x37
        /*0002*/ 	.short	(.L_197 - .L_196)
.L_196:
        /*0004*/ 	.word	0x00000082


	//----- nvinfo : EIATTR_KPARAM_INFO
	.align		4
.L_197:
        /*0008*/ 	.byte	0x04, 0x17
        /*000a*/ 	.short	(.L_199 - .L_198)
.L_198:
        /*000c*/ 	.word	0x00000000
        /*0010*/ 	.short	0x0001
        /*0012*/ 	.short	0x0008
        /*0014*/ 	.byte	0x00, 0xf5, 0x21, 0x00


	//----- nvinfo : EIATTR_KPARAM_INFO
	.align		4
.L_199:
        /*0018*/ 	.byte	0x04, 0x17
        /*001a*/ 	.short	(.L_201 - .L_200)
.L_200:
        /*001c*/ 	.word	0x00000000
        /*0020*/ 	.short	0x0000
        /*0022*/ 	.short	0x0000
        /*0024*/ 	.byte	0x00, 0xf5, 0x21, 0x00


	//----- nvinfo : EIATTR_SPARSE_MMA_MASK
	.align		4
.L_201:
        /*0028*/ 	.byte	0x03, 0x50
        /*002a*/ 	.short	0x0000


	//----- nvinfo : EIATTR_MAXREG_COUNT
	.align		4
        /*002c*/ 	.byte	0x03, 0x1b
        /*002e*/ 	.short	0x00ff


	//----- nvinfo : EIATTR_NUM_BARRIERS
	.align		4
        /*0030*/ 	.byte	0x02, 0x4c
        /*0032*/ 	.byte	0x01
	.zero		1


	//----- nvinfo : EIATTR_MERCURY_ISA_VERSION
	.align		4
        /*0034*/ 	.byte	0x03, 0x5f
        /*0036*/ 	.short	0x0101


	//----- nvinfo : EIATTR_VRC_CTA_INIT_COUNT
	.align		4
        /*0038*/ 	.byte	0x02, 0x4a
	.zero		1
	.zero		1


	//----- nvinfo : EIATTR_EXIT_INSTR_OFFSETS
	.align		4
        /*003c*/ 	.byte	0x04, 0x1c
        /*003e*/ 	.short	(.L_203 - .L_202)


	//   ....[0]....
.L_202:
        /*0040*/ 	.word	0x00000320


	//----- nvinfo : EIATTR_CBANK_PARAM_SIZE
	.align		4
.L_203:
        /*0044*/ 	.byte	0x03, 0x19
        /*0046*/ 	.short	0x0010


	//----- nvinfo : EIATTR_PARAM_CBANK
	.align		4
        /*0048*/ 	.byte	0x04, 0x0a
        /*004a*/ 	.short	(.L_205 - .L_204)
	.align		4
.L_204:
        /*004c*/ 	.word	index@(.nv.constant0._Z13derivative2_zPfS_)
        /*0050*/ 	.short	0x0380
        /*0052*/ 	.short	0x0010


	//----- nvinfo : EIATTR_SW_WAR
	.align		4
.L_205:
        /*0054*/ 	.byte	0x04, 0x36
        /*0056*/ 	.short	(.L_207 - .L_206)
.L_206:
        /*0058*/ 	.word	0x00000008
.L_207:


//--------------------- .nv.info._Z22derivative2_y_lPencilsPfS_ --------------------------
	.section	.nv.info._Z22derivative2_y_lPencilsPfS_,"",@"SHT_CUDA_INFO"
	.sectionflags	@""
	.align	4


	//----- nvinfo : EIATTR_CUDA_API_VERSION
	.align		4
        /*0000*/ 	.byte	0x04, 0x37
        /*0002*/ 	.short	(.L_209 - .L_208)
.L_208:
        /*0004*/ 	.word	0x00000082


	//----- nvinfo : EIATTR_KPARAM_INFO
	.align		4
.L_209:
        /*0008*/ 	.byte	0x04, 0x17
        /*000a*/ 	.short	(.L_211 - .L_210)
.L_210:
        /*000c*/ 	.word	0x00000000
        /*0010*/ 	.short	0x0001
        /*0012*/ 	.short	0x0008
        /*0014*/ 	.byte	0x00, 0xf5, 0x21, 0x00


	//----- nvinfo : EIATTR_KPARAM_INFO
	.align		4
.L_211:
        /*0018*/ 	.byte	0x04, 0x17
        /*001a*/ 	.short	(.L_213 - .L_212)
.L_212:
        /*001c*/ 	.word	0x00000000
        /*0020*/ 	.short	0x0000
        /*0022*/ 	.short	0x0000
        /*0024*/ 	.byte	0x00, 0xf5, 0x21, 0x00


	//----- nvinfo : EIATTR_SPARSE_MMA_MASK
	.align		4
.L_213:
        /*0028*/ 	.byte	0x03, 0x50
        /*002a*/ 	.short	0x0000


	//----- nvinfo : EIATTR_MAXREG_COUNT
	.align		4
        /*002c*/ 	.byte	0x03, 0x1b
        /*002e*/ 	.short	0x00ff


	//----- nvinfo : EIATTR_NUM_BARRIERS
	.align		4
        /*0030*/ 	.byte	0x02, 0x4c
        /*0032*/ 	.byte	0x01
	.zero		1


	//----- nvinfo : EIATTR_MERCURY_ISA_VERSION
	.align		4
        /*0034*/ 	.byte	0x03, 0x5f
        /*0036*/ 	.short	0x0101


	//----- nvinfo : EIATTR_VRC_CTA_INIT_COUNT
	.align		4
        /*0038*/ 	.byte	0x02, 0x4a
	.zero		1
	.zero		1


	//----- nvinfo : EIATTR_EXIT_INSTR_OFFSETS
	.align		4
        /*003c*/ 	.byte	0x04, 0x1c
        /*003e*/ 	.short	(.L_215 - .L_214)


	//   ....[0]....
.L_214:
        /*0040*/ 	.word	0x00000780


	//   ....[1]....
        /*0044*/ 	.word	0x00000c20


	//   ....[2]....
        /*0048*/ 	.word	0x000012f0


	//----- nvinfo : EIATTR_CRS_STACK_SIZE
	.align		4
.L_215:
        /*004c*/ 	.byte	0x04, 0x1e
        /*004e*/ 	.short	(.L_217 - .L_216)
.L_216:
        /*0050*/ 	.word	0x00000000


	//----- nvinfo : EIATTR_CBANK_PARAM_SIZE
	.align		4
.L_217:
        /*0054*/ 	.byte	0x03, 0x19
        /*0056*/ 	.short	0x0010


	//----- nvinfo : EIATTR_PARAM_CBANK
	.align		4
        /*0058*/ 	.byte	0x04, 0x0a
        /*005a*/ 	.short	(.L_219 - .L_218)
	.align		4
.L_218:
        /*005c*/ 	.word	index@(.nv.constant0._Z22derivative2_y_lPencilsPfS_)
        /*0060*/ 	.short	0x0380
        /*0062*/ 	.short	0x0010


	//----- nvinfo : EIATTR_SW_WAR
	.align		4
.L_219:
        /*0064*/ 	.byte	0x04, 0x36
        /*0066*/ 	.short	(.L_221 - .L_220)
.L_220:
        /*0068*/ 	.word	0x00000008
.L_221:


//--------------------- .nv.info._Z13derivative2_yPfS_ --------------------------
	.section	.nv.info._Z13derivative2_yPfS_,"",@"SHT_CUDA_INFO"
	.sectionflags	@""
	.align	4


	//----- nvinfo : EIATTR_CUDA_API_VERSION
	.align		4
        /*0000*/ 	.byte	0x04, 0x37
        /*0002*/ 	.short	(.L_223 - .L_222)
.L_222:
        /*0004*/ 	.word	0x00000082


	//----- nvinfo : EIATTR_KPARAM_INFO
	.align		4
.L_223:
        /*0008*/ 	.byte	0x04, 0x17
        /*000a*/ 	.short	(.L_225 - .L_224)
.L_224:
        /*000c*/ 	.word	0x00000000
        /*0010*/ 	.short	0x0001
        /*0012*/ 	.short	0x0008
        /*0014*/ 	.byte	0x00, 0xf5, 0x21, 0x00


	//----- nvinfo : EIATTR_KPARAM_INFO
	.align		4
.L_225:
        /*0018*/ 	.byte	0x04, 0x17
        /*001a*/ 	.short	(.L_227 - .L_226)
.L_226:
        /*001c*/ 	.word	0x00000000
        /*0020*/ 	.short	0x0000
        /*0022*/ 	.short	0x0000
        /*0024*/ 	.byte	0x00, 0xf5, 0x21, 0x00


	//----- nvinfo : EIATTR_SPARSE_MMA_MASK
	.align		4
.L_227:
        /*0028*/ 	.byte	0x03, 0x50
        /*002a*/ 	.short	0x0000


	//----- nvinfo : EIATTR_MAXREG_COUNT
	.align		4
        /*002c*/ 	.byte	0x03, 0x1b
        /*002e*/ 	.short	0x00ff


	//----- nvinfo : EIATTR_NUM_BARRIERS
	.align		4
        /*0030*/ 	.byte	0x02, 0x4c
        /*0032*/ 	.byte	0x01
	.zero		1


	//----- nvinfo : EIATTR_MERCURY_ISA_VERSION
	.align		4
        /*0034*/ 	.byte	0x03, 0x5f
        /*0036*/ 	.short	0x0101


	//----- nvinfo : EIATTR_VRC_CTA_INIT_COUNT
	.align		4
        /*0038*/ 	.byte	0x02, 0x4a
	.zero		1
	.zero		1


	//----- nvinfo : EIATTR_EXIT_INSTR_OFFSETS
	.align		4
        /*003c*/ 	.byte	0x04, 0x1c
        /*003e*/ 	.short	(.L_229 - .L_228)


	//   ....[0]....
.L_228:
        /*0040*/ 	.word	0x00000320


	//----- nvinfo : EIATTR_CBANK_PARAM_SIZE
	.align		4
.L_229:
        /*0044*/ 	.byte	0x03, 0x19
        /*0046*/ 	.short	0x0010


	//----- nvinfo : EIATTR_PARAM_CBANK
	.align		4
        /*0048*/ 	.byte	0x04, 0x0a
        /*004a*/ 	.short	(.L_231 - .L_230)
	.align		4
.L_230:
        /*004c*/ 	.word	index@(.nv.constant0._Z13derivative2_yPfS_)
        /*0050*/ 	.short	0x0380
        /*0052*/ 	.short	0x0010


	//----- nvinfo : EIATTR_SW_WAR
	.align		4
.L_231:
        /*0054*/ 	.byte	0x04, 0x36
        /*0056*/ 	.short	(.L_233 - .L_232)
.L_232:
        /*0058*/ 	.word	0x00000008
.L_233:


//--------------------- .nv.info._Z22derivative2_x_lPencilsPfS_ --------------------------
	.section	.nv.info._Z22derivative2_x_lPencilsPfS_,"",@"SHT_CUDA_INFO"
	.sectionflags	@""
	.align	4


	//----- nvinfo : EIATTR_CUDA_API_VERSION
	.align		4
        /*0000*/ 	.byte	0x04, 0x37
        /*0002*/ 	.short	(.L_235 - .L_234)
.L_234:
        /*0004*/ 	.word	0x00000082


	//----- nvinfo : EIATTR_KPARAM_INFO
	.align		4
.L_235:
        /*0008*/ 	.byte	0x04, 0x17
        /*000a*/ 	.short	(.L_237 - .L_236)
.L_236:
        /*000c*/ 	.word	0x00000000
        /*0010*/ 	.short	0x0001
        /*0012*/ 	.short	0x0008
        /*0014*/ 	.byte	0x00, 0xf5, 0x21, 0x00


	//----- nvinfo : EIATTR_KPARAM_INFO
	.align		4
.L_237:
        /*0018*/ 	.byte	0x04, 0x17
        /*001a*/ 	.short	(.L_239 - .L_238)
.L_238:
        /*001c*/ 	.word	0x00000000
        /*0020*/ 	.short	0x0000
        /*0022*/ 	.short	0x0000
        /*0024*/ 	.byte	0x00, 0xf5, 0x21, 0x00


	//----- nvinfo : EIATTR_SPARSE_MMA_MASK
	.align		4
.L_239:
        /*0028*/ 	.byte	0x03, 0x50
        /*002a*/ 	.short	0x0000


	//----- nvinfo : EIATTR_MAXREG_COUNT
	.align		4
        /*002c*/ 	.byte	0x03, 0x1b
        /*002e*/ 	.short	0x00ff


	//----- nvinfo : EIATTR_NUM_BARRIERS
	.align		4
        /*0030*/ 	.byte	0x02, 0x4c
        /*0032*/ 	.byte	0x01
	.zero		1


	//----- nvinfo : EIATTR_MERCURY_ISA_VERSION
	.align		4
        /*0034*/ 	.byte	0x03, 0x5f
        /*0036*/ 	.short	0x0101


	//----- nvinfo : EIATTR_VRC_CTA_INIT_COUNT
	.align		4
        /*0038*/ 	.byte	0x02, 0x4a
	.zero		1
	.zero		1


	//----- nvinfo : EIATTR_EXIT_INSTR_OFFSETS
	.align		4
        /*003c*/ 	.byte	0x04, 0x1c
        /*003e*/ 	.short	(.L_241 - .L_240)


	//   ....[0]....
.L_240:
        /*0040*/ 	.word	0x00000c10


	//   ....[1]....
        /*0044*/ 	.word	0x000010a0


	//   ....[2]....
        /*0048*/ 	.word	0x00001790


	//----- nvinfo : EIATTR_CRS_STACK_SIZE
	.align		4
.L_241:
        /*004c*/ 	.byte	0x04, 0x1e
        /*004e*/ 	.short	(.L_243 - .L_242)
.L_242:
        /*0050*/ 	.word	0x00000000


	//----- nvinfo : EIATTR_CBANK_PARAM_SIZE
	.align		4
.L_243:
        /*0054*/ 	.byte	0x03, 0x19
        /*0056*/ 	.short	0x0010


	//----- nvinfo : EIATTR_PARAM_CBANK
	.align		4
        /*0058*/ 	.byte	0x04, 0x0a
        /*005a*/ 	.short	(.L_245 - .L_244)
	.align		4
.L_244:
        /*005c*/ 	.word	index@(.nv.constant0._Z22derivative2_x_lPencilsPfS_)
        /*0060*/ 	.short	0x0380
        /*0062*/ 	.short	0x0010


	//----- nvinfo : EIATTR_SW_WAR
	.align		4
.L_245:
        /*0064*/ 	.byte	0x04, 0x36
        /*0066*/ 	.short	(.L_247 - .L_246)
.L_246:
        /*0068*/ 	.word	0x00000008
.L_247:


//--------------------- .nv.info._Z13derivative2_xPfS_ --------------------------
	.section	.nv.info._Z13derivative2_xPfS_,"",@"SHT_CUDA_INFO"
	.sectionflags	@""
	.align	4


	//----- nvinfo : EIATTR_CUDA_API_VERSION
	.align		4
        /*0000*/ 	.byte	0x04, 0x37
        /*0002*/ 	.short	(.L_249 - .L_248)
.L_248:
        /*0004*/ 	.word	0x00000082


	//----- nvinfo : EIATTR_KPARAM_INFO
	.align		4
.L_249:
        /*0008*/ 	.byte	0x04, 0x17
        /*000a*/ 	.short	(.L_251 - .L_250)
.L_250:
        /*000c*/ 	.word	0x00000000
        /*0010*/ 	.short	0x0001
        /*0012*/ 	.short	0x0008
        /*0014*/ 	.byte	0x00, 0xf5, 0x21, 0x00


	//----- nvinfo : EIATTR_KPARAM_INFO
	.align		4
.L_251:
        /*0018*/ 	.byte	0x04, 0x17
        /*001a*/ 	.short	(.L_253 - .L_252)
.L_252:
        /*001c*/ 	.word	0x00000000
        /*0020*/ 	.short	0x0000
        /*0022*/ 	.short	0x0000
        /*0024*/ 	.byte	0x00, 0xf5, 0x21, 0x00


	//----- nvinfo : EIATTR_SPARSE_MMA_MASK
	.align		4
.L_253:
        /*0028*/ 	.byte	0x03, 0x50
        /*002a*/ 	.short	0x0000


	//----- nvinfo : EIATTR_MAXREG_COUNT
	.align		4
        /*002c*/ 	.byte	0x03, 0x1b
        /*002e*/ 	.short	0x00ff


	//----- nvinfo : EIATTR_NUM_BARRIERS
	.align		4
        /*0030*/ 	.byte	0x02, 0x4c
        /*0032*/ 	.byte	0x01
	.zero		1


	//----- nvinfo : EIATTR_MERCURY_ISA_VERSION
	.align		4
        /*0034*/ 	.byte	0x03, 0x5f
        /*0036*/ 	.short	0x0101


	//----- nvinfo : EIATTR_VRC_CTA_INIT_COUNT
	.align		4
        /*0038*/ 	.byte	0x02, 0x4a
	.zero		1
	.zero		1


	//----- nvinfo : EIATTR_EXIT_INSTR_OFFSETS
	.align		4
        /*003c*/ 	.byte	0x04, 0x1c
        /*003e*/ 	.short	(.L_255 - .L_254)


	//   ....[0]....
.L_254:
        /*0040*/ 	.word	0x00000320


	//----- nvinfo : EIATTR_CBANK_PARAM_SIZE
	.align		4
.L_255:
        /*0044*/ 	.byte	0x03, 0x19
        /*0046*/ 	.short	0x0010


	//----- nvinfo : EIATTR_PARAM_CBANK
	.align		4
        /*0048*/ 	.byte	0x04, 0x0a
        /*004a*/ 	.short	(.L_257 - .L_256)
	.align		4
.L_256:
        /*004c*/ 	.word	index@(.nv.constant0._Z13derivative2_xPfS_)
        /*0050*/ 	.short	0x0380
        /*0052*/ 	.short	0x0010


	//----- nvinfo : EIATTR_SW_WAR
	.align		4
.L_257:
        /*0054*/ 	.byte	0x04, 0x36
        /*0056*/ 	.short	(.L_259 - .L_258)
.L_258:
        /*0058*/ 	.word	0x00000008
.L_259:


//--------------------- .nv.callgraph             --------------------------
	.section	.nv.callgraph,"",@"SHT_CUDA_CALLGRAPH"
	.align	4
	.sectionentsize	8
	.align		4
        /*0000*/ 	.word	0x00000000
	.align		4
        /*0004*/ 	.word	0xffffffff
	.align		4
        /*0008*/ 	.word	0x00000000
	.align		4
        /*000c*/ 	.word	0xfffffffe
	.align		4
        /*0010*/ 	.word	0x00000000
	.align		4
        /*0014*/ 	.word	0xfffffffd
	.align		4
        /*0018*/ 	.word	0x00000000
	.align		4
        /*001c*/ 	.word	0xfffffffc


//--------------------- .nv.constant3             --------------------------
	.section	.nv.constant3,"a",@progbits
	.align	4
.nv.constant3:
	.type		c_ax,@object
	.size		c_ax,(c_bx - c_ax)
c_ax:
	.zero		4
	.type		c_bx,@object
	.size		c_bx,(c_cx - c_bx)
c_bx:
	.zero		4
	.type		c_cx,@object
	.size		c_cx,(c_dx - c_cx)
c_cx:
	.zero		4
	.type		c_dx,@object
	.size		c_dx,(c_ay - c_dx)
c_dx:
	.zero		4
	.type		c_ay,@object
	.size		c_ay,(c_by - c_ay)
c_ay:
	.zero		4
	.type		c_by,@object
	.size		c_by,(c_cy - c_by)
c_by:
	.zero		4
	.type		c_cy,@object
	.size		c_cy,(c_dy - c_cy)
c_cy:
	.zero		4
	.type		c_dy,@object
	.size		c_dy,(c_az - c_dy)
c_dy:
	.zero		4
	.type		c_az,@object
	.size		c_az,(c_bz - c_az)
c_az:
	.zero		4
	.type		c_bz,@object
	.size		c_bz,(c_cz - c_bz)
c_bz:
	.zero		4
	.type		c_cz,@object
	.size		c_cz,(c_dz - c_cz)
c_cz:
	.zero		4
	.type		c_dz,@object
	.size		c_dz,(c2_ax - c_dz)
c_dz:
	.zero		4
	.type		c2_ax,@object
	.size		c2_ax,(c2_bx - c2_ax)
c2_ax:
	.zero		4
	.type		c2_bx,@object
	.size		c2_bx,(c2_cx - c2_bx)
c2_bx:
	.zero		4
	.type		c2_cx,@object
	.size		c2_cx,(c2_dx - c2_cx)
c2_cx:
	.zero		4
	.type		c2_dx,@object
	.size		c2_dx,(c2_px - c2_dx)
c2_dx:
	.zero		4
	.type		c2_px,@object
	.size		c2_px,(c2_ay - c2_px)
c2_px:
	.zero		4
	.type		c2_ay,@object
	.size		c2_ay,(c2_by - c2_ay)
c2_ay:
	.zero		4
	.type		c2_by,@object
	.size		c2_by,(c2_cy - c2_by)
c2_by:
	.zero		4
	.type		c2_cy,@object
	.size		c2_cy,(c2_dy - c2_cy)
c2_cy:
	.zero		4
	.type		c2_dy,@object
	.size		c2_dy,(c2_py - c2_dy)
c2_dy:
	.zero		4
	.type		c2_py,@object
	.size		c2_py,(c2_az - c2_py)
c2_py:
	.zero		4
	.type		c2_az,@object
	.size		c2_az,(c2_bz - c2_az)
c2_az:
	.zero		4
	.type		c2_bz,@object
	.size		c2_bz,(c2_cz - c2_bz)
c2_bz:
	.zero		4
	.type		c2_cz,@object
	.size		c2_cz,(c2_dz - c2_cz)
c2_cz:
	.zero		4
	.type		c2_dz,@object
	.size		c2_dz,(c2_pz - c2_dz)
c2_dz:
	.zero		4
	.type		c2_pz,@object
	.size		c2_pz,(d_dt - c2_pz)
c2_pz:
	.zero		4
	.type		d_dt,@object
	.size		d_dt,(d_alpha - d_dt)
d_dt:
	.zero		4
	.type		d_alpha,@object
	.size		d_alpha,(periodX - d_alpha)
d_alpha:
	.zero		4
	.type		periodX,@object
	.size		periodX,(periodY - periodX)
periodX:
	.zero		1
	.type		periodY,@object
	.size		periodY,(periodZ - periodY)
periodY:
	.zero		1
	.type		periodZ,@object
	.size		periodZ,(.L_31 - periodZ)
periodZ:
	.zero		1
.L_31:


//--------------------- .text._Z21derivative_z_lPencilsPfS_ --------------------------
	.section	.text._Z21derivative_z_lPencilsPfS_,"ax",@progbits
	.align	128
        .global         _Z21derivative_z_lPencilsPfS_
        .type           _Z21derivative_z_lPencilsPfS_,@function
        .size           _Z21derivative_z_lPencilsPfS_,(.L_x_92 - _Z21derivative_z_lPencilsPfS_)
        .other          _Z21derivative_z_lPencilsPfS_,@"STO_CUDA_ENTRY STV_DEFAULT"
_Z21derivative_z_lPencilsPfS_:
.text._Z21derivative_z_lPencilsPfS_:
[----:B------:R-:W-:Y:S01]  /*0000*/  LDC R1, c[0x0][0x37c] ;  /* 0x0000df00ff017b82 */ /* 0x000fe20000000800 */
[----:B------:R-:W0:Y:S07]  /*0010*/  S2R R0, SR_TID.Y ;  /* 0x0000000000007919 */ /* 0x000e2e0000002200 */
[----:B------:R-:W1:Y:S01]  /*0020*/  S2UR UR4, SR_CTAID.X ;  /* 0x00000000000479c3 */ /* 0x000e620000002500 */
[----:B------:R-:W1:Y:S01]  /*0030*/  LDCU UR5, c[0x0][0x360] ;  /* 0x00006c00ff0577ac */ /* 0x000e620008000800 */
[----:B------:R-:W-:Y:S01]  /*0040*/  BSSY.RECONVERGENT B0, `(.L_x_0) ;  /* 0x0000064000007945 */ /* 0x000fe20003800200 */
[----:B------:R-:W2:Y:S01]  /*0050*/  S2R R7, SR_TID.X ;  /* 0x0000000000077919 */ /* 0x000ea20000002100 */
[----:B------:R-:W3:Y:S01]  /*0060*/  LDCU.64 UR8, c[0x0][0x358] ;  /* 0x00006b00ff0877ac */ /* 0x000ee20008000a00 */
[----:B------:R-:W4:Y:S01]  /*0070*/  S2R R8, SR_CTAID.Y ;  /* 0x0000000000087919 */ /* 0x000f220000002600 */
[----:B-1----:R-:W-:Y:S01]  /*0080*/  UIMAD UR4, UR4, UR5, URZ ;  /* 0x00000005040472a4 */ /* 0x002fe2000f8e02ff */
[----:B0-----:R-:W-:-:S13]  /*0090*/  ISETP.GT.U32.AND P0, PT, R0, 0xff, PT ;  /* 0x000000ff0000780c */ /* 0x001fda0003f04070 */
[----:B--234-:R-:W-:Y:S05]  /*00a0*/  @P0 BRA `(.L_x_1) ;  /* 0x0000000400740947 */ /* 0x01cfea0003800000 */
[----:B------:R-:W0:Y:S01]  /*00b0*/  LDC R3, c[0x0][0x364] ;  /* 0x0000d900ff037b82 */ /* 0x000e220000000800 */
[----:B------:R-:W-:Y:S01]  /*00c0*/  BSSY.RECONVERGENT B1, `(.L_x_2) ;  /* 0x0000034000017945 */ /* 0x000fe20003800200 */
[----:B0-----:R-:W0:Y:S01]  /*00d0*/  I2F.U32.RP R10, R3 ;  /* 0x00000003000a7306 */ /* 0x001e220000209000 */
[----:B------:R-:W-:Y:S01]  /*00e0*/  IMAD.IADD R2, R0, 0x1, R3 ;  /* 0x0000000100027824 */ /* 0x000fe200078e0203 */
[----:B------:R-:W-:-:S04]  /*00f0*/  ISETP.NE.U32.AND P2, PT, R3, RZ, PT ;  /* 0x000000ff0300720c */ /* 0x000fc80003f45070 */
[C---:B------:R-:W-:Y:S02]  /*0100*/  ISETP.GE.U32.AND P0, PT, R2.reuse, 0x100, PT ;  /* 0x000001000200780c */ /* 0x040fe40003f06070 */
[----:B------:R-:W-:Y:S01]  /*0110*/  VIMNMX.U32 R9, PT, PT, R2, 0x100, !PT ;  /* 0x0000010002097848 */ /* 0x000fe20007fe0000 */
[----:B0-----:R-:W0:Y:S02]  /*0120*/  MUFU.RCP R10, R10 ;  /* 0x0000000a000a7308 */ /* 0x001e240000001000 */
[----:B0-----:R-:W-:-:S06]  /*0130*/  IADD3 R4, PT, PT, R10, 0xffffffe, RZ ;  /* 0x0ffffffe0a047810 */ /* 0x001fcc0007ffe0ff */
[----:B------:R0:W1:Y:S02]  /*0140*/  F2I.FTZ.U32.TRUNC.NTZ R5, R4 ;  /* 0x0000000400057305 */ /* 0x000064000021f000 */
[----:B0-----:R-:W-:Y:S01]  /*0150*/  HFMA2 R4, -RZ, RZ, 0, 0 ;  /* 0x00000000ff047431 */ /* 0x001fe200000001ff */
[----:B-1----:R-:W-:-:S05]  /*0160*/  IADD3 R6, PT, PT, RZ, -R5, RZ ;  /* 0x80000005ff067210 */ /* 0x002fca0007ffe0ff */
[----:B------:R-:W-:Y:S01]  /*0170*/  IMAD R11, R6, R3, RZ ;  /* 0x00000003060b7224 */ /* 0x000fe200078e02ff */
[----:B------:R-:W-:-:S03]  /*0180*/  SEL R6, RZ, 0x1, P0 ;  /* 0x00000001ff067807 */ /* 0x000fc60000000000 */
[----:B------:R-:W-:Y:S01]  /*0190*/  IMAD.HI.U32 R5, R5, R11, R4 ;  /* 0x0000000b05057227 */ /* 0x000fe200078e0004 */
[----:B------:R-:W-:-:S05]  /*01a0*/  IADD3 R2, PT, PT, R9, -R2, -R6 ;  /* 0x8000000209027210 */ /* 0x000fca0007ffe806 */
[----:B------:R-:W-:-:S05]  /*01b0*/  IMAD.HI.U32 R5, R5, R2, RZ ;  /* 0x0000000205057227 */ /* 0x000fca00078e00ff */
[----:B------:R-:W-:-:S05]  /*01c0*/  IADD3 R4, PT, PT, -R5, RZ, RZ ;  /* 0x000000ff05047210 */ /* 0x000fca0007ffe1ff */
[----:B------:R-:W-:-:S05]  /*01d0*/  IMAD R2, R3, R4, R2 ;  /* 0x0000000403027224 */ /* 0x000fca00078e0202 */
[----:B------:R-:W-:-:S13]  /*01e0*/  ISETP.GE.U32.AND P0, PT, R2, R3, PT ;  /* 0x000000030200720c */ /* 0x000fda0003f06070 */
[----:B------:R-:W-:Y:S01]  /*01f0*/  @P0 IMAD.IADD R2, R2, 0x1, -R3 ;  /* 0x0000000102020824 */ /* 0x000fe200078e0a03 */
[----:B------:R-:W-:-:S04]  /*0200*/  @P0 IADD3 R5, PT, PT, R5, 0x1, RZ ;  /* 0x0000000105050810 */ /* 0x000fc80007ffe0ff */
[----:B------:R-:W-:-:S13]  /*0210*/  ISETP.GE.U32.AND P1, PT, R2, R3, PT ;  /* 0x000000030200720c */ /* 0x000fda0003f26070 */
[----:B------:R-:W-:Y:S02]  /*0220*/  @P1 IADD3 R5, PT, PT, R5, 0x1, RZ ;  /* 0x0000000105051810 */ /* 0x000fe40007ffe0ff */
[----:B------:R-:W-:-:S05]  /*0230*/  @!P2 LOP3.LUT R5, RZ, R3, RZ, 0x33, !PT ;  /* 0x00000003ff05a212 */ /* 0x000fca00078e33ff */
[----:B------:R-:W-:-:S05]  /*0240*/  IMAD.IADD R6, R6, 0x1, R5 ;  /* 0x0000000106067824 */ /* 0x000fca00078e0205 */
[C---:B------:R-:W-:Y:S02]  /*0250*/  LOP3.LUT R2, R6.reuse, 0x3, RZ, 0xc0, !PT ;  /* 0x0000000306027812 */ /* 0x040fe400078ec0ff */
[----:B------:R-:W-:Y:S02]  /*0260*/  ISETP.GE.U32.AND P1, PT, R6, 0x3, PT ;  /* 0x000000030600780c */ /* 0x000fe40003f26070 */
[----:B------:R-:W-:Y:S02]  /*0270*/  ISETP.NE.AND P0, PT, R2, 0x3, PT ;  /* 0x000000030200780c */ /* 0x000fe40003f05270 */
[----:B------:R-:W-:-:S11]  /*0280*/  MOV R2, R0 ;  /* 0x0000000000027202 */ /* 0x000fd60000000f00 */
[----:B------:R-:W-:Y:S05]  /*0290*/  @!P0 BRA `(.L_x_3) ;  /* 0x0000000000588947 */ /* 0x000fea0003800000 */
[----:B------:R-:W0:Y:S01]  /*02a0*/  S2UR UR6, SR_CgaCtaId ;  /* 0x00000000000679c3 */ /* 0x000e220000008800 */
[----:B------:R-:W-:Y:S01]  /*02b0*/  UMOV UR5, 0x400 ;  /* 0x0000040000057882 */ /* 0x000fe20000000000 */
[----:B------:R-:W-:Y:S01]  /*02c0*/  VIADD R2, R6, 0x1 ;  /* 0x0000000106027836 */ /* 0x000fe20000000000 */
[----:B------:R-:W-:Y:S02]  /*02d0*/  IADD3 R9, PT, PT, R7, UR4, RZ ;  /* 0x0000000407097c10 */ /* 0x000fe4000fffe0ff */
[----:B------:R-:W-:Y:S02]  /*02e0*/  LEA R10, R0, R7, 0x5 ;  /* 0x00000007000a7211 */ /* 0x000fe400078e28ff */
[----:B------:R-:W-:Y:S01]  /*02f0*/  LOP3.LUT R6, R2, 0x3, RZ, 0xc0, !PT ;  /* 0x0000000302067812 */ /* 0x000fe200078ec0ff */
[----:B------:R-:W1:Y:S01]  /*0300*/  LDC.64 R4, c[0x0][0x380] ;  /* 0x0000e000ff047b82 */ /* 0x000e620000000a00 */
[----:B------:R-:W-:Y:S02]  /*0310*/  LEA R11, R0, R9, 0x10 ;  /* 0x00000009000b7211 */ /* 0x000fe400078e80ff */
[C---:B------:R-:W-:Y:S01]  /*0320*/  IADD3 R13, PT, PT, -R6.reuse, RZ, RZ ;  /* 0x000000ff060d7210 */ /* 0x040fe20007ffe1ff */
[----:B------:R-:W-:-:S02]  /*0330*/  IMAD R2, R6, R3, R0 ;  /* 0x0000000306027224 */ /* 0x000fc400078e0200 */
[----:B------:R-:W-:Y:S01]  /*0340*/  IMAD R12, R8, 0x100, R11 ;  /* 0x00000100080c7824 */ /* 0x000fe200078e020b */
[----:B0-----:R-:W-:-:S06]  /*0350*/  ULEA UR5, UR6, UR5, 0x18 ;  /* 0x0000000506057291 */ /* 0x001fcc000f8ec0ff */
[----:B------:R-:W-:-:S04]  /*0360*/  LEA R9, R10, UR5, 0x2 ;  /* 0x000000050a097c11 */ /* 0x000fc8000f8e10ff */
[----:B------:R-:W-:-:S07]  /*0370*/  IADD3 R6, PT, PT, R9, 0x200, RZ ;  /* 0x0000020009067810 */ /* 0x000fce0007ffe0ff */
.L_x_4:
[----:B-1----:R-:W-:-:S06]  /*0380*/  IMAD.WIDE R10, R12, 0x4, R4 ;  /* 0x000000040c0a7825 */ /* 0x002fcc00078e0204 */
[----:B------:R-:W2:Y:S01]  /*0390*/  LDG.E R11, desc[UR8][R10.64] ;  /* 0x000000080a0b7981 */ /* 0x000ea2000c1e1900 */
[----:B------:R-:W-:Y:S01]  /*03a0*/  VIADD R13, R13, 0x1 ;  /* 0x000000010d0d7836 */ /* 0x000fe20000000000 */
[----:B------:R-:W-:-:S04]  /*03b0*/  LEA R12, R3, R12, 0x10 ;  /* 0x0000000c030c7211 */ /* 0x000fc800078e80ff */
[----:B------:R-:W-:Y:S01]  /*03c0*/  ISETP.NE.AND P0, PT, R13, RZ, PT ;  /* 0x000000ff0d00720c */ /* 0x000fe20003f05270 */
[----:B--2---:R0:W-:Y:S02]  /*03d0*/  STS [R6], R11 ;  /* 0x0000000b06007388 */ /* 0x0041e40000000800 */
[----:B0-----:R-:W-:-:S10]  /*03e0*/  LEA R6, R3, R6, 0x7 ;  /* 0x0000000603067211 */ /* 0x001fd400078e38ff */
[----:B------:R-:W-:Y:S05]  /*03f0*/  @P0 BRA `(.L_x_4) ;  /* 0xfffffffc00e00947 */ /* 0x000fea000383ffff */
.L_x_3:
[----:B------:R-:W-:Y:S05]  /*0400*/  BSYNC.RECONVERGENT B1 ;  /* 0x0000000000017941 */ /* 0x000fea0003800200 */
.L_x_2:
[----:B------:R-:W-:Y:S05]  /*0410*/  @!P1 BRA `(.L_x_1) ;  /* 0x0000000000989947 */ /* 0x000fea0003800000 */
[----:B------:R-:W0:Y:S01]  /*0420*/  S2UR UR6, SR_CgaCtaId ;  /* 0x00000000000679c3 */ /* 0x000e220000008800 */
[----:B------:R-:W-:Y:S01]  /*0430*/  VIADD R11, R7, UR4 ;  /* 0x00000004070b7c36 */ /* 0x000fe20008000000 */
[----:B------:R-:W-:Y:S01]  /*0440*/  UMOV UR5, 0x400 ;  /* 0x0000040000057882 */ /* 0x000fe20000000000 */
[C---:B------:R-:W-:Y:S01]  /*0450*/  IADD3 R6, PT, PT, R2.reuse, R3, RZ ;  /* 0x0000000302067210 */ /* 0x040fe20007ffe0ff */
[C---:B------:R-:W-:Y:S02]  /*0460*/  IMAD R10, R2.reuse, 0x20, R7 ;  /* 0x00000020020a7824 */ /* 0x040fe400078e0207 */
[-C--:B------:R-:W-:Y:S02]  /*0470*/  LEA R9, R2, R11.reuse, 0x10 ;  /* 0x0000000b02097211 */ /* 0x080fe400078e80ff */
[----:B------:R-:W1:Y:S01]  /*0480*/  LDC.64 R4, c[0x0][0x380] ;  /* 0x0000e000ff047b82 */ /* 0x000e620000000a00 */
[----:B------:R-:W-:Y:S02]  /*0490*/  LEA R11, R6, R11, 0x10 ;  /* 0x0000000b060b7211 */ /* 0x000fe400078e80ff */
[----:B------:R-:W-:-:S03]  /*04a0*/  LEA R6, R8, R9, 0x8 ;  /* 0x0000000908067211 */ /* 0x000fc600078e40ff */
[----:B------:R-:W-:Y:S01]  /*04b0*/  IMAD R19, R8, 0x100, R11 ;  /* 0x0000010008137824 */ /* 0x000fe200078e020b */
[----:B------:R-:W-:Y:S01]  /*04c0*/  LEA R18, R3, R6, 0x11 ;  /* 0x0000000603127211 */ /* 0x000fe200078e88ff */
[----:B0-----:R-:W-:-:S06]  /*04d0*/  ULEA UR5, UR6, UR5, 0x18 ;  /* 0x0000000506057291 */ /* 0x001fcc000f8ec0ff */
[----:B------:R-:W-:-:S04]  /*04e0*/  LEA R9, R10, UR5, 0x2 ;  /* 0x000000050a097c11 */ /* 0x000fc8000f8e10ff */
[----:B------:R-:W-:Y:S01]  /*04f0*/  IADD3 R20, PT, PT, R9, 0x200, RZ ;  /* 0x0000020009147810 */ /* 0x000fe20007ffe0ff */
[----:B------:R-:W-:-:S07]  /*0500*/  IMAD R9, R3, 0x30000, R6 ;  /* 0x0003000003097824 */ /* 0x000fce00078e0206 */
.L_x_5:
[----:B-1----:R-:W-:-:S04]  /*0510*/  IMAD.WIDE R10, R6, 0x4, R4 ;  /* 0x00000004060a7825 */ /* 0x002fc800078e0204 */
[--C-:B--2---:R-:W-:Y:S02]  /*0520*/  IMAD.WIDE R12, R19, 0x4, R4.reuse ;  /* 0x00000004130c7825 */ /* 0x104fe400078e0204 */
[----:B------:R-:W2:Y:S02]  /*0530*/  LDG.E R11, desc[UR8][R10.64] ;  /* 0x000000080a0b7981 */ /* 0x000ea4000c1e1900 */
[--C-:B------:R-:W-:Y:S02]  /*0540*/  IMAD.WIDE R14, R18, 0x4, R4.reuse ;  /* 0x00000004120e7825 */ /* 0x100fe400078e0204 */
[----:B------:R-:W3:Y:S02]  /*0550*/  LDG.E R12, desc[UR8][R12.64] ;  /* 0x000000080c0c7981 */ /* 0x000ee4000c1e1900 */
[----:B------:R-:W-:Y:S02]  /*0560*/  IMAD.WIDE R16, R9, 0x4, R4 ;  /* 0x0000000409107825 */ /* 0x000fe400078e0204 */
[----:B------:R-:W4:Y:S04]  /*0570*/  LDG.E R14, desc[UR8][R14.64] ;  /* 0x000000080e0e7981 */ /* 0x000f28000c1e1900 */
[----:B------:R-:W5:Y:S01]  /*0580*/  LDG.E R16, desc[UR8][R16.64] ;  /* 0x0000000810107981 */ /* 0x000f62000c1e1900 */
[C-C-:B------:R-:W-:Y:S01]  /*0590*/  IMAD R21, R3.reuse, 0x80, R20.reuse ;  /* 0x0000008003157824 */ /* 0x140fe200078e0214 */
[C---:B------:R-:W-:Y:S01]  /*05a0*/  LEA R23, R3.reuse, R20, 0x8 ;  /* 0x0000001403177211 */ /* 0x040fe200078e40ff */
[C---:B------:R-:W-:Y:S01]  /*05b0*/  IMAD R25, R3.reuse, 0x180, R20 ;  /* 0x0000018003197824 */ /* 0x040fe200078e0214 */
[----:B------:R-:W-:-:S04]  /*05c0*/  LEA R2, R3, R2, 0x2 ;  /* 0x0000000203027211 */ /* 0x000fc800078e10ff */
[----:B------:R-:W-:Y:S01]  /*05d0*/  ISETP.GE.U32.AND P0, PT, R2, 0x100, PT ;  /* 0x000001000200780c */ /* 0x000fe20003f06070 */
[C---:B------:R-:W-:Y:S01]  /*05e0*/  IMAD R9, R3.reuse, 0x40000, R9 ;  /* 0x0004000003097824 */ /* 0x040fe200078e0209 */
[C---:B------:R-:W-:Y:S01]  /*05f0*/  LEA R18, R3.reuse, R18, 0x12 ;  /* 0x0000001203127211 */ /* 0x040fe200078e90ff */
[C---:B------:R-:W-:Y:S01]  /*0600*/  IMAD R6, R3.reuse, 0x40000, R6 ;  /* 0x0004000003067824 */ /* 0x040fe200078e0206 */
[C---:B------:R-:W-:Y:S01]  /*0610*/  LEA R19, R3.reuse, R19, 0x12 ;  /* 0x0000001303137211 */ /* 0x040fe200078e90ff */
[----:B--2---:R0:W-:Y:S04]  /*0620*/  STS [R20], R11 ;  /* 0x0000000b14007388 */ /* 0x0041e80000000800 */
[----:B---3--:R2:W-:Y:S04]  /*0630*/  STS [R21], R12 ;  /* 0x0000000c15007388 */ /* 0x0085e80000000800 */
[----:B----4-:R2:W-:Y:S04]  /*0640*/  STS [R23], R14 ;  /* 0x0000000e17007388 */ /* 0x0105e80000000800 */
[----:B-----5:R2:W-:Y:S01]  /*0650*/  STS [R25], R16 ;  /* 0x0000001019007388 */ /* 0x0205e20000000800 */
[----:B0-----:R-:W-:Y:S01]  /*0660*/  LEA R20, R3, R20, 0x9 ;  /* 0x0000001403147211 */ /* 0x001fe200078e48ff */
[----:B------:R-:W-:Y:S06]  /*0670*/  @!P0 BRA `(.L_x_5) ;  /* 0xfffffffc00a48947 */ /* 0x000fec000383ffff */
.L_x_1:
[----:B------:R-:W-:Y:S05]  /*0680*/  BSYNC.RECONVERGENT B0 ;  /* 0x0000000000007941 */ /* 0x000fea0003800200 */
.L_x_0:
[----:B------:R-:W-:Y:S01]  /*0690*/  BAR.SYNC.DEFER_BLOCKING 0x0 ;  /* 0x0000000000007b1d */ /* 0x000fe20000010000 */
[C---:B------:R-:W-:Y:S02]  /*06a0*/  ISETP.GT.U32.AND P0, PT, R0.reuse, 0x3, PT ;  /* 0x000000030000780c */ /* 0x040fe40003f04070 */
[----:B------:R-:W-:-:S03]  /*06b0*/  ISETP.GT.U32.AND P1, PT, R0, 0xff, PT ;  /* 0x000000ff0000780c */ /* 0x000fc60003f24070 */
[----:B------:R-:W-:Y:S08]  /*06c0*/  BSSY.RECONVERGENT B0, `(.L_x_6) ;  /* 0x000000b000007945 */ /* 0x000ff00003800200 */
[----:B------:R-:W-:Y:S05]  /*06d0*/  @P0 BRA `(.L_x_7) ;  /* 0x0000000000240947 */ /* 0x000fea0003800000 */
[----:B------:R-:W0:Y:S01]  /*06e0*/  S2UR UR6, SR_CgaCtaId ;  /* 0x00000000000679c3 */ /* 0x000e220000008800 */
[----:B------:R-:W-:Y:S02]  /*06f0*/  UMOV UR5, 0x400 ;  /* 0x0000040000057882 */ /* 0x000fe40000000000 */
[----:B0-----:R-:W-:-:S06]  /*0700*/  ULEA UR5, UR6, UR5, 0x18 ;  /* 0x0000000506057291 */ /* 0x001fcc000f8ec0ff */
[----:B------:R-:W-:-:S04]  /*0710*/  LEA R2, R0, UR5, 0x7 ;  /* 0x0000000500027c11 */ /* 0x000fc8000f8e38ff */
[----:B------:R-:W-:-:S05]  /*0720*/  LEA R2, R7, R2, 0x2 ;  /* 0x0000000207027211 */ /* 0x000fca00078e10ff */
[----:B------:R-:W0:Y:S04]  /*0730*/  LDS R3, [R2+0x7f80] ;  /* 0x007f800002037984 */ /* 0x000e280000000800 */
[----:B------:R-:W1:Y:S04]  /*0740*/  LDS R5, [R2+0x280] ;  /* 0x0002800002057984 */ /* 0x000e680000000800 */
[----:B0-----:R0:W-:Y:S04]  /*0750*/  STS [R2], R3 ;  /* 0x0000000302007388 */ /* 0x0011e80000000800 */
[----:B-1----:R0:W-:Y:S02]  /*0760*/  STS [R2+0x8200], R5 ;  /* 0x0082000502007388 */ /* 0x0021e40000000800 */
.L_x_7:
[----:B------:R-:W-:Y:S05]  /*0770*/  BSYNC.RECONVERGENT B0 ;  /* 0x0000000000007941 */ /* 0x000fea0003800200 */
.L_x_6:
[----:B------:R-:W-:Y:S06]  /*0780*/  BAR.SYNC.DEFER_BLOCKING 0x0 ;  /* 0x0000000000007b1d */ /* 0x000fec0000010000 */
[----:B------:R-:W-:Y:S05]  /*0790*/  @P1 EXIT ;  /* 0x000000000000194d */ /* 0x000fea0003800000 */
[----:B0-----:R-:W0:Y:S01]  /*07a0*/  LDC R5, c[0x0][0x364] ;  /* 0x0000d900ff057b82 */ /* 0x001e220000000800 */
[----:B------:R-:W1:Y:S01]  /*07b0*/  LDCU.128 UR12, c[0x3][0x20] ;  /* 0x00c00400ff0c77ac */ /* 0x000e620008000c00 */
[----:B------:R-:W-:Y:S01]  /*07c0*/  BSSY.RECONVERGENT B0, `(.L_x_8) ;  /* 0x0000042000007945 */ /* 0x000fe20003800200 */
[----:B0-----:R-:W0:Y:S01]  /*07d0*/  I2F.U32.RP R10, R5 ;  /* 0x00000005000a7306 */ /* 0x001e220000209000 */
[----:B------:R-:W-:Y:S02]  /*07e0*/  IADD3 R4, PT, PT, R0, R5, RZ ;  /* 0x0000000500047210 */ /* 0x000fe40007ffe0ff */
[----:B------:R-:W-:Y:S02]  /*07f0*/  ISETP.NE.U32.AND P2, PT, R5, RZ, PT ;  /* 0x000000ff0500720c */ /* 0x000fe40003f45070 */
[C---:B------:R-:W-:Y:S02]  /*0800*/  ISETP.GE.U32.AND P0, PT, R4.reuse, 0x100, PT ;  /* 0x000001000400780c */ /* 0x040fe40003f06070 */
[----:B------:R-:W-:Y:S01]  /*0810*/  VIMNMX.U32 R9, PT, PT, R4, 0x100, !PT ;  /* 0x0000010004097848 */ /* 0x000fe20007fe0000 */
[----:B0-----:R-:W0:Y:S02]  /*0820*/  MUFU.RCP R10, R10 ;  /* 0x0000000a000a7308 */ /* 0x001e240000001000 */
[----:B0-----:R-:W-:-:S06]  /*0830*/  VIADD R2, R10, 0xffffffe ;  /* 0x0ffffffe0a027836 */ /* 0x001fcc0000000000 */
[----:B------:R0:W3:Y:S02]  /*0840*/  F2I.FTZ.U32.TRUNC.NTZ R3, R2 ;  /* 0x0000000200037305 */ /* 0x0000e4000021f000 */
[----:B0-----:R-:W-:Y:S01]  /*0850*/  IMAD.MOV.U32 R2, RZ, RZ, RZ ;  /* 0x000000ffff027224 */ /* 0x001fe200078e00ff */
[----:B---3--:R-:W-:-:S05]  /*0860*/  IADD3 R6, PT, PT, RZ, -R3, RZ ;  /* 0x80000003ff067210 */ /* 0x008fca0007ffe0ff */
        /* <DEDUP_REMOVED lines=8> */
[----:B------:R-:W-:Y:S01]  /*08f0*/  @P0 IADD3 R4, PT, PT, R4, -R5, RZ ;  /* 0x8000000504040210 */ /* 0x000fe20007ffe0ff */
[----:B------:R-:W-:-:S03]  /*0900*/  @P0 VIADD R3, R3, 0x1 ;  /* 0x0000000103030836 */ /* 0x000fc60000000000 */
[----:B------:R-:W-:-:S13]  /*0910*/  ISETP.GE.U32.AND P1, PT, R4, R5, PT ;  /* 0x000000050400720c */ /* 0x000fda0003f26070 */
[----:B------:R-:W-:Y:S02]  /*0920*/  @P1 IADD3 R3, PT, PT, R3, 0x1, RZ ;  /* 0x0000000103031810 */ /* 0x000fe40007ffe0ff */
[----:B------:R-:W-:-:S04]  /*0930*/  @!P2 LOP3.LUT R3, RZ, R5, RZ, 0x33, !PT ;  /* 0x00000005ff03a212 */ /* 0x000fc800078e33ff */
[----:B------:R-:W-:-:S04]  /*0940*/  IADD3 R4, PT, PT, R6, R3, RZ ;  /* 0x0000000306047210 */ /* 0x000fc80007ffe0ff */
[C---:B------:R-:W-:Y:S02]  /*0950*/  LOP3.LUT R2, R4.reuse, 0x3, RZ, 0xc0, !PT ;  /* 0x0000000304027812 */ /* 0x040fe400078ec0ff */
[----:B------:R-:W-:Y:S02]  /*0960*/  ISETP.GE.U32.AND P1, PT, R4, 0x3, PT ;  /* 0x000000030400780c */ /* 0x000fe40003f26070 */
[----:B------:R-:W-:-:S13]  /*0970*/  ISETP.NE.AND P0, PT, R2, 0x3, PT ;  /* 0x000000030200780c */ /* 0x000fda0003f05270 */
[----:B-1----:R-:W-:Y:S05]  /*0980*/  @!P0 BRA `(.L_x_9) ;  /* 0x0000000000948947 */ /* 0x002fea0003800000 */
[----:B------:R-:W0:Y:S01]  /*0990*/  S2UR UR6, SR_CgaCtaId ;  /* 0x00000000000679c3 */ /* 0x000e220000008800 */
[----:B------:R-:W-:Y:S01]  /*09a0*/  UMOV UR5, 0x400 ;  /* 0x0000040000057882 */ /* 0x000fe20000000000 */
[----:B------:R-:W-:Y:S01]  /*09b0*/  IADD3 R4, PT, PT, R4, 0x1, RZ ;  /* 0x0000000104047810 */ /* 0x000fe20007ffe0ff */
[----:B------:R-:W-:Y:S01]  /*09c0*/  VIADD R9, R7, UR4 ;  /* 0x0000000407097c36 */ /* 0x000fe20008000000 */
[----:B------:R-:W-:Y:S02]  /*09d0*/  LEA R6, R0, R7, 0x5 ;  /* 0x0000000700067211 */ /* 0x000fe400078e28ff */
[----:B------:R-:W-:Y:S01]  /*09e0*/  LOP3.LUT R4, R4, 0x3, RZ, 0xc0, !PT ;  /* 0x0000000304047812 */ /* 0x000fe200078ec0ff */
[----:B------:R-:W-:Y:S01]  /*09f0*/  IMAD R9, R0, 0x10000, R9 ;  /* 0x0001000000097824 */ /* 0x000fe200078e0209 */
[----:B------:R-:W1:Y:S03]  /*0a00*/  LDC.64 R2, c[0x0][0x388] ;  /* 0x0000e200ff027b82 */ /* 0x000e660000000a00 */
[C---:B------:R-:W-:Y:S01]  /*0a10*/  IMAD R0, R4.reuse, R5, R0 ;  /* 0x0000000504007224 */ /* 0x040fe200078e0200 */
[----:B------:R-:W-:Y:S01]  /*0a20*/  IADD3 R4, PT, PT, -R4, RZ, RZ ;  /* 0x000000ff04047210 */ /* 0x000fe20007ffe1ff */
[----:B0-----:R-:W-:-:S06]  /*0a30*/  ULEA UR5, UR6, UR5, 0x18 ;  /* 0x0000000506057291 */ /* 0x001fcc000f8ec0ff */
[----:B--2---:R-:W-:Y:S02]  /*0a40*/  LEA R12, R6, UR5, 0x2 ;  /* 0x00000005060c7c11 */ /* 0x004fe4000f8e10ff */
[----:B------:R-:W-:-:S03]  /*0a50*/  LEA R6, R8, R9, 0x8 ;  /* 0x0000000908067211 */ /* 0x000fc600078e40ff */
[----:B------:R-:W-:-:S07]  /*0a60*/  VIADD R12, R12, 0x280 ;  /* 0x000002800c0c7836 */ /* 0x000fce0000000000 */
.L_x_10:
[----:B0-----:R-:W-:Y:S01]  /*0a70*/  LDS R11, [R12+0x80] ;  /* 0x000080000c0b7984 */ /* 0x001fe20000000800 */
[----:B------:R-:W-:-:S03]  /*0a80*/  IADD3 R4, PT, PT, R4, 0x1, RZ ;  /* 0x0000000104047810 */ /* 0x000fc60007ffe0ff */
[----:B------:R-:W0:Y:S01]  /*0a90*/  LDS R14, [R12+-0x180] ;  /* 0xfffe80000c0e7984 */ /* 0x000e220000000800 */
[----:B------:R-:W-:-:S03]  /*0aa0*/  ISETP.NE.AND P0, PT, R4, RZ, PT ;  /* 0x000000ff0400720c */ /* 0x000fc60003f05270 */
[----:B------:R-:W-:Y:S04]  /*0ab0*/  LDS R9, [R12] ;  /* 0x000000000c097984 */ /* 0x000fe80000000800 */
[----:B------:R-:W2:Y:S04]  /*0ac0*/  LDS R10, [R12+-0x100] ;  /* 0xffff00000c0a7984 */ /* 0x000ea80000000800 */
[----:B------:R-:W-:Y:S04]  /*0ad0*/  LDS R13, [R12+0x100] ;  /* 0x000100000c0d7984 */ /* 0x000fe80000000800 */
[----:B------:R-:W3:Y:S04]  /*0ae0*/  LDS R16, [R12+-0x200] ;  /* 0xfffe00000c107984 */ /* 0x000ee80000000800 */
[----:B------:R-:W-:Y:S04]  /*0af0*/  LDS R15, [R12+0x180] ;  /* 0x000180000c0f7984 */ /* 0x000fe80000000800 */
[----:B------:R4:W5:Y:S02]  /*0b00*/  LDS R18, [R12+-0x280] ;  /* 0xfffd80000c127984 */ /* 0x0009640000000800 */
[----:B----4-:R-:W-:-:S02]  /*0b10*/  IMAD R12, R5, 0x80, R12 ;  /* 0x00000080050c7824 */ /* 0x010fc400078e020c */
[----:B0-----:R-:W-:Y:S01]  /*0b20*/  FADD R11, R11, -R14 ;  /* 0x8000000e0b0b7221 */ /* 0x001fe20000000000 */
[----:B--2---:R-:W-:-:S03]  /*0b30*/  FADD R9, R9, -R10 ;  /* 0x8000000a09097221 */ /* 0x004fc60000000000 */
[----:B------:R-:W-:-:S04]  /*0b40*/  FMUL R10, R11, UR13 ;  /* 0x0000000d0b0a7c20 */ /* 0x000fc80008400000 */
[----:B------:R-:W-:Y:S01]  /*0b50*/  FFMA R9, R9, UR12, R10 ;  /* 0x0000000c09097c23 */ /* 0x000fe2000800000a */
[----:B-1----:R-:W-:Y:S01]  /*0b60*/  IMAD.WIDE R10, R6, 0x4, R2 ;  /* 0x00000004060a7825 */ /* 0x002fe200078e0202 */
[----:B------:R-:W-:-:S03]  /*0b70*/  LEA R6, R5, R6, 0x10 ;  /* 0x0000000605067211 */ /* 0x000fc600078e80ff */
[----:B---3--:R-:W-:-:S04]  /*0b80*/  FADD R16, R13, -R16 ;  /* 0x800000100d107221 */ /* 0x008fc80000000000 */
[----:B------:R-:W-:Y:S01]  /*0b90*/  FFMA R9, R16, UR14, R9 ;  /* 0x0000000e10097c23 */ /* 0x000fe20008000009 */
[----:B-----5:R-:W-:-:S04]  /*0ba0*/  FADD R18, R15, -R18 ;  /* 0x800000120f127221 */ /* 0x020fc80000000000 */
[----:B------:R-:W-:-:S05]  /*0bb0*/  FFMA R9, R18, UR15, R9 ;  /* 0x0000000f12097c23 */ /* 0x000fca0008000009 */
[----:B------:R0:W-:Y:S01]  /*0bc0*/  STG.E desc[UR8][R10.64], R9 ;  /* 0x000000090a007986 */ /* 0x0001e2000c101908 */
[----:B------:R-:W-:Y:S05]  /*0bd0*/  @P0 BRA `(.L_x_10) ;  /* 0xfffffffc00a40947 */ /* 0x000fea000383ffff */
.L_x_9:
[----:B------:R-:W-:Y:S05]  /*0be0*/  BSYNC.RECONVERGENT B0 ;  /* 0x0000000000007941 */ /* 0x000fea0003800200 */
.L_x_8:
[----:B------:R-:W-:Y:S05]  /*0bf0*/  @!P1 EXIT ;  /* 0x000000000000994d */ /* 0x000fea0003800000 */
[----:B------:R-:W1:Y:S01]  /*0c00*/  S2UR UR6, SR_CgaCtaId ;  /* 0x00000000000679c3 */ /* 0x000e620000008800 */
[----:B------:R-:W-:Y:S01]  /*0c10*/  UMOV UR5, 0x400 ;  /* 0x0000040000057882 */ /* 0x000fe20000000000 */
[----:B0-----:R-:W-:Y:S01]  /*0c20*/  IADD3 R9, PT, PT, R7, UR4, RZ ;  /* 0x0000000407097c10 */ /* 0x001fe2000fffe0ff */
[C---:B------:R-:W-:Y:S01]  /*0c30*/  IMAD.IADD R4, R0.reuse, 0x1, R5 ;  /* 0x0000000100047824 */ /* 0x040fe200078e0205 */
[C---:B------:R-:W-:Y:S01]  /*0c40*/  LEA R6, R0.reuse, R7, 0x5 ;  /* 0x0000000700067211 */ /* 0x040fe200078e28ff */
[----:B------:R-:W0:Y:S01]  /*0c50*/  LDCU.128 UR12, c[0x3][0x20] ;  /* 0x00c00400ff0c77ac */ /* 0x000e220008000c00 */
[-C--:B------:R-:W-:Y:S02]  /*0c60*/  LEA R11, R0, R9.reuse, 0x10 ;  /* 0x00000009000b7211 */ /* 0x080fe400078e80ff */
[----:B------:R-:W3:Y:S01]  /*0c70*/  LDC.64 R2, c[0x0][0x388] ;  /* 0x0000e200ff027b82 */ /* 0x000ee20000000a00 */
[----:B------:R-:W-:Y:S02]  /*0c80*/  LEA R7, R4, R9, 0x10 ;  /* 0x0000000904077211 */ /* 0x000fe400078e80ff */
[----:B------:R-:W-:-:S02]  /*0c90*/  IMAD R4, R8, 0x100, R11 ;  /* 0x0000010008047824 */ /* 0x000fc400078e020b */
[----:B------:R-:W-:Y:S02]  /*0ca0*/  LEA R8, R8, R7, 0x8 ;  /* 0x0000000708087211 */ /* 0x000fe400078e40ff */
[----:B------:R-:W-:Y:S01]  /*0cb0*/  IMAD R7, R5, 0x30000, R4 ;  /* 0x0003000005077824 */ /* 0x000fe200078e0204 */
[----:B-1----:R-:W-:-:S06]  /*0cc0*/  ULEA UR5, UR6, UR5, 0x18 ;  /* 0x0000000506057291 */ /* 0x002fcc000f8ec0ff */
[----:B------:R-:W-:-:S04]  /*0cd0*/  LEA R6, R6, UR5, 0x2 ;  /* 0x0000000506067c11 */ /* 0x000fc8000f8e10ff */
[----:B------:R-:W-:Y:S01]  /*0ce0*/  IADD3 R10, PT, PT, R6, 0x280, RZ ;  /* 0x00000280060a7810 */ /* 0x000fe20007ffe0ff */
[----:B0-----:R-:W-:-:S07]  /*0cf0*/  IMAD R6, R5, 0x20000, R4 ;  /* 0x0002000005067824 */ /* 0x001fce00078e0204 */
.L_x_11:
[C---:B-12---:R-:W-:Y:S01]  /*0d00*/  LEA R12, R5.reuse, R10, 0x7 ;  /* 0x0000000a050c7211 */ /* 0x046fe200078e38ff */
[----:B------:R-:W-:Y:S01]  /*0d10*/  LDS R11, [R10+0x80] ;  /* 0x000080000a0b7984 */ /* 0x000fe20000000800 */
[----:B------:R-:W-:-:S03]  /*0d20*/  LEA R0, R5, R0, 0x2 ;  /* 0x0000000005007211 */ /* 0x000fc600078e10ff */
[----:B------:R-:W0:Y:S01]  /*0d30*/  LDS R16, [R10+-0x180] ;  /* 0xfffe80000a107984 */ /* 0x000e220000000800 */
[----:B------:R-:W-:-:S03]  /*0d40*/  ISETP.GE.U32.AND P0, PT, R0, 0x100, PT ;  /* 0x000001000000780c */ /* 0x000fc60003f06070 */
[----:B------:R-:W-:Y:S04]  /*0d50*/  LDS R15, [R12+0x80] ;  /* 0x000080000c0f7984 */ /* 0x000fe80000000800 */
[----:B------:R-:W1:Y:S04]  /*0d60*/  LDS R20, [R12+-0x180] ;  /* 0xfffe80000c147984 */ /* 0x000e680000000800 */
[----:B------:R-:W-:Y:S04]  /*0d70*/  LDS R9, [R10] ;  /* 0x000000000a097984 */ /* 0x000fe80000000800 */
[----:B------:R-:W2:Y:S04]  /*0d80*/  LDS R14, [R10+-0x100] ;  /* 0xffff00000a0e7984 */ /* 0x000ea80000000800 */
[----:B------:R-:W-:Y:S04]  /*0d90*/  LDS R13, [R12] ;  /* 0x000000000c0d7984 */ /* 0x000fe80000000800 */
[----:B------:R-:W4:Y:S04]  /*0da0*/  LDS R18, [R12+-0x100] ;  /* 0xffff00000c127984 */ /* 0x000f280000000800 */
[----:B------:R-:W-:Y:S04]  /*0db0*/  LDS R17, [R10+0x100] ;  /* 0x000100000a117984 */ /* 0x000fe80000000800 */
[----:B------:R-:W5:Y:S04]  /*0dc0*/  LDS R22, [R10+-0x200] ;  /* 0xfffe00000a167984 */ /* 0x000f680000000800 */
[----:B------:R-:W-:Y:S01]  /*0dd0*/  LDS R28, [R10+0x180] ;  /* 0x000180000a1c7984 */ /* 0x000fe20000000800 */
[----:B0-----:R-:W-:-:S03]  /*0de0*/  FADD R11, R11, -R16 ;  /* 0x800000100b0b7221 */ /* 0x001fc60000000000 */
[----:B------:R-:W-:Y:S01]  /*0df0*/  LDS R27, [R12+-0x280] ;  /* 0xfffd80000c1b7984 */ /* 0x000fe20000000800 */
[----:B------:R-:W-:Y:S01]  /*0e00*/  FMUL R16, R11, UR13 ;  /* 0x0000000d0b107c20 */ /* 0x000fe20008400000 */
[----:B-1----:R-:W-:Y:S02]  /*0e10*/  FADD R20, R15, -R20 ;  /* 0x800000140f147221 */ /* 0x002fe40000000000 */
[----:B------:R-:W-:Y:S02]  /*0e20*/  LDS R15, [R12+0x100] ;  /* 0x000100000c0f7984 */ /* 0x000fe40000000800 */
[----:B------:R-:W-:Y:S01]  /*0e30*/  FMUL R20, R20, UR13 ;  /* 0x0000000d14147c20 */ /* 0x000fe20008400000 */
[----:B--2---:R-:W-:Y:S01]  /*0e40*/  FADD R9, R9, -R14 ;  /* 0x8000000e09097221 */ /* 0x004fe20000000000 */
[----:B------:R-:W-:-:S03]  /*0e50*/  LEA R14, R5, R12, 0x7 ;  /* 0x0000000c050e7211 */ /* 0x000fc600078e38ff */
[----:B------:R-:W-:Y:S02]  /*0e60*/  FFMA R23, R9, UR12, R16 ;  /* 0x0000000c09177c23 */ /* 0x000fe40008000010 */
[----:B------:R-:W-:Y:S01]  /*0e70*/  LDS R21, [R14+0x80] ;  /* 0x000080000e157984 */ /* 0x000fe20000000800 */
[----:B------:R-:W-:Y:S02]  /*0e80*/  IMAD R9, R5, 0x80, R14 ;  /* 0x0000008005097824 */ /* 0x000fe400078e020e */
[----:B----4-:R-:W-:Y:S02]  /*0e90*/  FADD R25, R13, -R18 ;  /* 0x800000120d197221 */ /* 0x010fe40000000000 */
[----:B------:R-:W0:Y:S02]  /*0ea0*/  LDS R18, [R12+-0x200] ;  /* 0xfffe00000c127984 */ /* 0x000e240000000800 */
[----:B------:R-:W-:Y:S02]  /*0eb0*/  FFMA R25, R25, UR12, R20 ;  /* 0x0000000c19197c23 */ /* 0x000fe40008000014 */
[----:B------:R-:W1:Y:S01]  /*0ec0*/  LDS R24, [R14+-0x180] ;  /* 0xfffe80000e187984 */ /* 0x000e620000000800 */
[----:B-----5:R-:W-:-:S03]  /*0ed0*/  FADD R22, R17, -R22 ;  /* 0x8000001611167221 */ /* 0x020fc60000000000 */
[----:B------:R-:W-:Y:S04]  /*0ee0*/  LDS R19, [R14+0x100] ;  /* 0x000100000e137984 */ /* 0x000fe80000000800 */
[----:B------:R-:W2:Y:S04]  /*0ef0*/  LDS R20, [R14+-0x200] ;  /* 0xfffe00000e147984 */ /* 0x000ea80000000800 */
[----:B------:R-:W-:Y:S04]  /*0f00*/  LDS R13, [R14] ;  /* 0x000000000e0d7984 */ /* 0x000fe80000000800 */
[----:B------:R-:W4:Y:S04]  /*0f10*/  LDS R26, [R14+-0x100] ;  /* 0xffff00000e1a7984 */ /* 0x000f280000000800 */
[----:B------:R-:W-:Y:S04]  /*0f20*/  LDS R11, [R9+0x80] ;  /* 0x00008000090b7984 */ /* 0x000fe80000000800 */
[----:B------:R-:W5:Y:S01]  /*0f30*/  LDS R16, [R9+-0x180] ;  /* 0xfffe800009107984 */ /* 0x000f620000000800 */
[----:B0-----:R-:W-:Y:S01]  /*0f40*/  FADD R18, R15, -R18 ;  /* 0x800000120f127221 */ /* 0x001fe20000000000 */
[----:B-1----:R-:W-:-:S03]  /*0f50*/  FADD R21, R21, -R24 ;  /* 0x8000001815157221 */ /* 0x002fc60000000000 */
[----:B------:R-:W-:Y:S02]  /*0f60*/  FFMA R15, R18, UR14, R25 ;  /* 0x0000000e120f7c23 */ /* 0x000fe40008000019 */
[----:B------:R-:W-:Y:S01]  /*0f70*/  LDS R18, [R9] ;  /* 0x0000000009127984 */ /* 0x000fe20000000800 */
[----:B------:R-:W-:-:S03]  /*0f80*/  FMUL R24, R21, UR13 ;  /* 0x0000000d15187c20 */ /* 0x000fc60008400000 */
[----:B------:R0:W1:Y:S01]  /*0f90*/  LDS R25, [R10+-0x280] ;  /* 0xfffd80000a197984 */ /* 0x0000620000000800 */
[----:B--2---:R-:W-:-:S03]  /*0fa0*/  FADD R20, R19, -R20 ;  /* 0x8000001413147221 */ /* 0x004fc60000000000 */
[----:B------:R-:W2:Y:S04]  /*0fb0*/  LDS R19, [R9+-0x100] ;  /* 0xffff000009137984 */ /* 0x000ea80000000800 */
[----:B------:R-:W-:Y:S01]  /*0fc0*/  LDS R21, [R14+0x180] ;  /* 0x000180000e157984 */ /* 0x000fe20000000800 */
[----:B----4-:R-:W-:Y:S01]  /*0fd0*/  FADD R17, R13, -R26 ;  /* 0x8000001a0d117221 */ /* 0x010fe20000000000 */
[----:B------:R-:W-:Y:S01]  /*0fe0*/  FFMA R13, R22, UR14, R23 ;  /* 0x0000000e160d7c23 */ /* 0x000fe20008000017 */
[----:B0-----:R-:W-:Y:S01]  /*0ff0*/  LEA R10, R5, R10, 0x9 ;  /* 0x0000000a050a7211 */ /* 0x001fe200078e48ff */
[----:B------:R-:W-:Y:S01]  /*1000*/  LDS R22, [R9+0x100] ;  /* 0x0001000009167984 */ /* 0x000fe20000000800 */
[----:B------:R-:W-:-:S03]  /*1010*/  FFMA R17, R17, UR12, R24 ;  /* 0x0000000c11117c23 */ /* 0x000fc60008000018 */
[----:B------:R-:W0:Y:S01]  /*1020*/  LDS R24, [R14+-0x280] ;  /* 0xfffd80000e187984 */ /* 0x000e220000000800 */
[----:B-----5:R-:W-:Y:S01]  /*1030*/  FADD R29, R11, -R16 ;  /* 0x800000100b1d7221 */ /* 0x020fe20000000000 */
[----:B------:R-:W-:Y:S02]  /*1040*/  FFMA R17, R20, UR14, R17 ;  /* 0x0000000e14117c23 */ /* 0x000fe40008000011 */
[----:B------:R-:W4:Y:S01]  /*1050*/  LDS R11, [R9+-0x200] ;  /* 0xfffe0000090b7984 */ /* 0x000f220000000800 */
[----:B------:R-:W-:-:S03]  /*1060*/  FMUL R29, R29, UR13 ;  /* 0x0000000d1d1d7c20 */ /* 0x000fc60008400000 */
[----:B------:R-:W5:Y:S04]  /*1070*/  LDS R16, [R12+0x180] ;  /* 0x000180000c107984 */ /* 0x000f680000000800 */
[----:B------:R-:W-:Y:S04]  /*1080*/  LDS R23, [R9+0x180] ;  /* 0x0001800009177984 */ /* 0x000fe80000000800 */
[----:B------:R3:W5:Y:S01]  /*1090*/  LDS R26, [R9+-0x280] ;  /* 0xfffd8000091a7984 */ /* 0x0007620000000800 */
[----:B-1----:R-:W-:Y:S01]  /*10a0*/  FADD R28, R28, -R25 ;  /* 0x800000191c1c7221 */ /* 0x002fe20000000000 */
[----:B--2---:R-:W-:-:S03]  /*10b0*/  FADD R18, R18, -R19 ;  /* 0x8000001312127221 */ /* 0x004fc60000000000 */
[----:B---3--:R-:W-:Y:S01]  /*10c0*/  FFMA R9, R28, UR15, R13 ;  /* 0x0000000f1c097c23 */ /* 0x008fe2000800000d */
[----:B------:R-:W-:Y:S01]  /*10d0*/  IMAD.WIDE R12, R4, 0x4, R2 ;  /* 0x00000004040c7825 */ /* 0x000fe200078e0202 */
[----:B------:R-:W-:-:S03]  /*10e0*/  LEA R4, R5, R4, 0x12 ;  /* 0x0000000405047211 */ /* 0x000fc600078e90ff */
[----:B------:R-:W-:Y:S01]  /*10f0*/  FFMA R18, R18, UR12, R29 ;  /* 0x0000000c12127c23 */ /* 0x000fe2000800001d */
[----:B------:R1:W-:Y:S01]  /*1100*/  STG.E desc[UR8][R12.64], R9 ;  /* 0x000000090c007986 */ /* 0x0003e2000c101908 */
[----:B0-----:R-:W-:Y:S01]  /*1110*/  FADD R24, R21, -R24 ;  /* 0x8000001815187221 */ /* 0x001fe20000000000 */
[----:B----4-:R-:W-:-:S03]  /*1120*/  FADD R11, R22, -R11 ;  /* 0x8000000b160b7221 */ /* 0x010fc60000000000 */
[----:B------:R-:W-:Y:S01]  /*1130*/  FFMA R21, R24, UR15, R17 ;  /* 0x0000000f18157c23 */ /* 0x000fe20008000011 */
[----:B-----5:R-:W-:Y:S01]  /*1140*/  FADD R16, R16, -R27 ;  /* 0x8000001b10107221 */ /* 0x020fe20000000000 */
[----:B------:R-:W-:-:S03]  /*1150*/  FFMA R18, R11, UR14, R18 ;  /* 0x0000000e0b127c23 */ /* 0x000fc60008000012 */
[----:B------:R-:W-:Y:S01]  /*1160*/  FFMA R11, R16, UR15, R15 ;  /* 0x0000000f100b7c23 */ /* 0x000fe2000800000f */
[----:B------:R-:W-:-:S04]  /*1170*/  IMAD.WIDE R14, R8, 0x4, R2 ;  /* 0x00000004080e7825 */ /* 0x000fc800078e0202 */
[----:B------:R-:W-:Y:S01]  /*1180*/  FADD R23, R23, -R26 ;  /* 0x8000001a17177221 */ /* 0x000fe20000000000 */
[----:B------:R-:W-:Y:S01]  /*1190*/  IMAD.WIDE R16, R6, 0x4, R2 ;  /* 0x0000000406107825 */ /* 0x000fe200078e0202 */
[----:B------:R1:W-:Y:S01]  /*11a0*/  STG.E desc[UR8][R14.64], R11 ;  /* 0x0000000b0e007986 */ /* 0x0003e2000c101908 */
[----:B------:R-:W-:Y:S02]  /*11b0*/  LEA R6, R5, R6, 0x12 ;  /* 0x0000000605067211 */ /* 0x000fe400078e90ff */
[----:B------:R-:W-:Y:S01]  /*11c0*/  FFMA R23, R23, UR15, R18 ;  /* 0x0000000f17177c23 */ /* 0x000fe20008000012 */
[----:B------:R-:W-:Y:S01]  /*11d0*/  IMAD.WIDE R18, R7, 0x4, R2 ;  /* 0x0000000407127825 */ /* 0x000fe200078e0202 */
[----:B------:R1:W-:Y:S01]  /*11e0*/  STG.E desc[UR8][R16.64], R21 ;  /* 0x0000001510007986 */ /* 0x0003e2000c101908 */
[C---:B------:R-:W-:Y:S02]  /*11f0*/  LEA R7, R5.reuse, R7, 0x12 ;  /* 0x0000000705077211 */ /* 0x040fe400078e90ff */
[----:B------:R-:W-:Y:S01]  /*1200*/  IMAD R8, R5, 0x40000, R8 ;  /* 0x0004000005087824 */ /* 0x000fe200078e0208 */
[----:B------:R1:W-:Y:S01]  /*1210*/  STG.E desc[UR8][R18.64], R23 ;  /* 0x0000001712007986 */ /* 0x0003e2000c101908 */
[----:B------:R-:W-:Y:S05]  /*1220*/  @!P0 BRA `(.L_x_11) ;  /* 0xfffffff800b48947 */ /* 0x000fea000383ffff */
[----:B------:R-:W-:Y:S05]  /*1230*/  EXIT ;  /* 0x000000000000794d */ /* 0x000fea0003800000 */
.L_x_12:
[----:B------:R-:W-:-:S00]  /*1240*/  BRA `(.L_x_12) ;  /* 0xfffffffc00fc7947 */ /* 0x000fc0000383ffff */
[----:B------:R-:W-:-:S00]  /*1250*/  NOP ;  /* 0x0000000000007918 */ /* 0x000fc00000000000 */
        /* <DEDUP_REMOVED lines=10> */
.L_x_92:


//--------------------- .text._Z12derivative_zPfS_ --------------------------
	.section	.text._Z12derivative_zPfS_,"ax",@progbits
	.align	128
        .global         _Z12derivative_zPfS_
        .type           _Z12derivative_zPfS_,@function
        .size           _Z12derivative_zPfS_,(.L_x_93 - _Z12derivative_zPfS_)
        .other          _Z12derivative_zPfS_,@"STO_CUDA_ENTRY STV_DEFAULT"
_Z12derivative_zPfS_:
.text._Z12derivative_zPfS_:
[----:B------:R-:W-:Y:S01]  /*0000*/  LDC R1, c[0x0][0x37c] ;  /* 0x0000df00ff017b82 */ /* 0x000fe20000000800 */
[----:B------:R-:W0:Y:S07]  /*0010*/  S2R R7, SR_TID.X ;  /* 0x0000000000077919 */ /* 0x000e2e0000002100 */
[----:B------:R-:W1:Y:S01]  /*0020*/  S2UR UR4, SR_CTAID.X ;  /* 0x00000000000479c3 */ /* 0x000e620000002500 */
[----:B------:R-:W2:Y:S01]  /*0030*/  LDCU.64 UR6, c[0x0][0x358] ;  /* 0x00006b00ff0677ac */ /* 0x000ea20008000a00 */
[----:B------:R-:W0:Y:S01]  /*0040*/  S2R R0, SR_CTAID.Y ;  /* 0x0000000000007919 */ /* 0x000e220000002600 */
[----:B------:R-:W3:Y:S01]  /*0050*/  LDCU.128 UR8, c[0x3][0x20] ;  /* 0x00c00400ff0877ac */ /* 0x000ee20008000c00 */
[----:B------:R-:W4:Y:S04]  /*0060*/  S2R R9, SR_TID.Y ;  /* 0x0000000000097919 */ /* 0x000f280000002200 */
[----:B------:R-:W1:Y:S08]  /*0070*/  LDC R5, c[0x0][0x360] ;  /* 0x0000d800ff057b82 */ /* 0x000e700000000800 */
[----:B------:R-:W5:Y:S01]  /*0080*/  LDC.64 R2, c[0x0][0x380] ;  /* 0x0000e000ff027b82 */ /* 0x000f620000000a00 */
[----:B0-----:R-:W-:-:S04]  /*0090*/  LEA R0, R0, R7, 0x8 ;  /* 0x0000000700007211 */ /* 0x001fc800078e40ff */
[----:B----4-:R-:W-:-:S05]  /*00a0*/  LEA R0, R9, R0, 0x10 ;  /* 0x0000000009007211 */ /* 0x010fca00078e80ff */
[----:B-1----:R-:W-:-:S04]  /*00b0*/  IMAD R5, R5, UR4, R0 ;  /* 0x0000000405057c24 */ /* 0x002fc8000f8e0200 */
[----:B-----5:R-:W-:-:S06]  /*00c0*/  IMAD.WIDE R2, R5, 0x4, R2 ;  /* 0x0000000405027825 */ /* 0x020fcc00078e0202 */
[----:B--2---:R-:W2:Y:S01]  /*00d0*/  LDG.E R2, desc[UR6][R2.64] ;  /* 0x0000000602027981 */ /* 0x004ea2000c1e1900 */
[----:B------:R-:W0:Y:S01]  /*00e0*/  S2UR UR5, SR_CgaCtaId ;  /* 0x00000000000579c3 */ /* 0x000e220000008800 */
[----:B------:R-:W-:Y:S01]  /*00f0*/  UMOV UR4, 0x400 ;  /* 0x0000040000047882 */ /* 0x000fe20000000000 */
[----:B------:R-:W-:Y:S01]  /*0100*/  ISETP.GT.U32.AND P0, PT, R9, 0x3, PT ;  /* 0x000000030900780c */ /* 0x000fe20003f04070 */
[----:B0-----:R-:W-:-:S06]  /*0110*/  ULEA UR4, UR5, UR4, 0x18 ;  /* 0x0000000405047291 */ /* 0x001fcc000f8ec0ff */
[----:B------:R-:W-:-:S04]  /*0120*/  LEA R0, R9, UR4, 0x2 ;  /* 0x0000000409007c11 */ /* 0x000fc8000f8e10ff */
[----:B------:R-:W-:-:S05]  /*0130*/  LEA R7, R7, R0, 0x2 ;  /* 0x0000000007077211 */ /* 0x000fca00078e10ff */
[----:B--2---:R0:W-:Y:S01]  /*0140*/  STS [R7+0x10], R2 ;  /* 0x0000100207007388 */ /* 0x0041e20000000800 */
[----:B------:R-:W-:Y:S08]  /*0150*/  BAR.SYNC.DEFER_BLOCKING 0x0 ;  /* 0x0000000000007b1d */ /* 0x000ff00000010000 */
[----:B0-----:R-:W0:Y:S01]  /*0160*/  LDC.64 R2, c[0x0][0x388] ;  /* 0x0000e200ff027b82 */ /* 0x001e220000000a00 */
[----:B------:R-:W1:Y:S04]  /*0170*/  @!P0 LDS R0, [R7+0x3fc] ;  /* 0x0003fc0007008984 */ /* 0x000e680000000800 */
[----:B------:R-:W2:Y:S01]  /*0180*/  @!P0 LDS R4, [R7+0x14] ;  /* 0x0000140007048984 */ /* 0x000ea20000000800 */
[----:B0-----:R-:W-:-:S03]  /*0190*/  IMAD.WIDE R2, R5, 0x4, R2 ;  /* 0x0000000405027825 */ /* 0x001fc600078e0202 */
[----:B-1----:R-:W-:Y:S04]  /*01a0*/  @!P0 STS [R7], R0 ;  /* 0x0000000007008388 */ /* 0x002fe80000000800 */
[----:B--2---:R-:W-:Y:S01]  /*01b0*/  @!P0 STS [R7+0x410], R4 ;  /* 0x0004100407008388 */ /* 0x004fe20000000800 */
[----:B------:R-:W-:Y:S06]  /*01c0*/  BAR.SYNC.DEFER_BLOCKING 0x0 ;  /* 0x0000000000007b1d */ /* 0x000fec0000010000 */
[----:B------:R-:W-:Y:S04]  /*01d0*/  LDS R8, [R7+0x18] ;  /* 0x0000180007087984 */ /* 0x000fe80000000800 */
[----:B------:R-:W0:Y:S04]  /*01e0*/  LDS R11, [R7+0x8] ;  /* 0x00000800070b7984 */ /* 0x000e280000000800 */
[----:B------:R-:W-:Y:S04]  /*01f0*/  LDS R6, [R7+0x14] ;  /* 0x0000140007067984 */ /* 0x000fe80000000800 */
[----:B------:R-:W1:Y:S04]  /*0200*/  LDS R9, [R7+0xc] ;  /* 0x00000c0007097984 */ /* 0x000e680000000800 */
[----:B------:R-:W-:Y:S04]  /*0210*/  LDS R10, [R7+0x1c] ;  /* 0x00001c00070a7984 */ /* 0x000fe80000000800 */
[----:B------:R-:W2:Y:S04]  /*0220*/  LDS R13, [R7+0x4] ;  /* 0x00000400070d7984 */ /* 0x000ea80000000800 */
[----:B------:R-:W-:Y:S04]  /*0230*/  LDS R12, [R7+0x20] ;  /* 0x00002000070c7984 */ /* 0x000fe80000000800 */
[----:B------:R-:W4:Y:S01]  /*0240*/  LDS R15, [R7] ;  /* 0x00000000070f7984 */ /* 0x000f220000000800 */
[----:B0-----:R-:W-:Y:S01]  /*0250*/  FADD R8, R8, -R11 ;  /* 0x8000000b08087221 */ /* 0x001fe20000000000 */
[----:B-1----:R-:W-:-:S03]  /*0260*/  FADD R6, R6, -R9 ;  /* 0x8000000906067221 */ /* 0x002fc60000000000 */
[----:B---3--:R-:W-:-:S04]  /*0270*/  FMUL R9, R8, UR9 ;  /* 0x0000000908097c20 */ /* 0x008fc80008400000 */
[----:B------:R-:W-:Y:S01]  /*0280*/  FFMA R6, R6, UR8, R9 ;  /* 0x0000000806067c23 */ /* 0x000fe20008000009 */
[----:B--2---:R-:W-:-:S04]  /*0290*/  FADD R13, R10, -R13 ;  /* 0x8000000d0a0d7221 */ /* 0x004fc80000000000 */
[----:B------:R-:W-:Y:S01]  /*02a0*/  FFMA R6, R13, UR10, R6 ;  /* 0x0000000a0d067c23 */ /* 0x000fe20008000006 */
[----:B----4-:R-:W-:-:S04]  /*02b0*/  FADD R15, R12, -R15 ;  /* 0x8000000f0c0f7221 */ /* 0x010fc80000000000 */
[----:B------:R-:W-:-:S05]  /*02c0*/  FFMA R15, R15, UR11, R6 ;  /* 0x0000000b0f0f7c23 */ /* 0x000fca0008000006 */
[----:B------:R-:W-:Y:S01]  /*02d0*/  STG.E desc[UR6][R2.64], R15 ;  /* 0x0000000f02007986 */ /* 0x000fe2000c101906 */
[----:B------:R-:W-:Y:S05]  /*02e0*/  EXIT ;  /* 0x000000000000794d */ /* 0x000fea0003800000 */
.L_x_13:
        /* <DEDUP_REMOVED lines=9> */
.L_x_93:


//--------------------- .text._Z21derivative_y_lPencilsPfS_ --------------------------
	.section	.text._Z21derivative_y_lPencilsPfS_,"ax",@progbits
	.align	128
        .global         _Z21derivative_y_lPencilsPfS_
        .type           _Z21derivative_y_lPencilsPfS_,@function
        .size           _Z21derivative_y_lPencilsPfS_,(.L_x_94 - _Z21derivative_y_lPencilsPfS_)
        .other          _Z21derivative_y_lPencilsPfS_,@"STO_CUDA_ENTRY STV_DEFAULT"
_Z21derivative_y_lPencilsPfS_:
.text._Z21derivative_y_lPencilsPfS_:
        /* <DEDUP_REMOVED lines=44> */
[----:B------:R-:W-:Y:S01]  /*02c0*/  IADD3 R5, PT, PT, R7, UR4, RZ ;  /* 0x0000000407057c10 */ /* 0x000fe2000fffe0ff */
[----:B------:R-:W-:Y:S01]  /*02d0*/  VIADD R2, R6, 0x1 ;  /* 0x0000000106027836 */ /* 0x000fe20000000000 */
[----:B------:R-:W-:Y:S02]  /*02e0*/  LEA R6, R0, R7, 0x5 ;  /* 0x0000000700067211 */ /* 0x000fe400078e28ff */
[----:B------:R-:W-:Y:S02]  /*02f0*/  LEA R11, R4, R5, 0x10 ;  /* 0x00000005040b7211 */ /* 0x000fe400078e80ff */
[----:B------:R-:W1:Y:S01]  /*0300*/  LDC.64 R8, c[0x0][0x380] ;  /* 0x0000e000ff087b82 */ /* 0x000e620000000a00 */
[----:B------:R-:W-:Y:S02]  /*0310*/  LOP3.LUT R5, R2, 0x3, RZ, 0xc0, !PT ;  /* 0x0000000302057812 */ /* 0x000fe400078ec0ff */
[----:B------:R-:W-:-:S03]  /*0320*/  IMAD R12, R0, 0x100, R11 ;  /* 0x00000100000c7824 */ /* 0x000fc600078e020b */
[C---:B------:R-:W-:Y:S01]  /*0330*/  IMAD R2, R5.reuse, R3, R0 ;  /* 0x0000000305027224 */ /* 0x040fe200078e0200 */
[----:B------:R-:W-:Y:S01]  /*0340*/  IADD3 R5, PT, PT, -R5, RZ, RZ ;  /* 0x000000ff05057210 */ /* 0x000fe20007ffe1ff */
[----:B0-----:R-:W-:-:S06]  /*0350*/  ULEA UR5, UR6, UR5, 0x18 ;  /* 0x0000000506057291 */ /* 0x001fcc000f8ec0ff */
[----:B------:R-:W-:-:S04]  /*0360*/  LEA R6, R6, UR5, 0x2 ;  /* 0x0000000506067c11 */ /* 0x000fc8000f8e10ff */
[----:B------:R-:W-:-:S07]  /*0370*/  IADD3 R6, PT, PT, R6, 0x200, RZ ;  /* 0x0000020006067810 */ /* 0x000fce0007ffe0ff */
.L_x_18:
        /* <DEDUP_REMOVED lines=8> */
.L_x_17:
[----:B------:R-:W-:Y:S05]  /*0400*/  BSYNC.RECONVERGENT B1 ;  /* 0x0000000000017941 */ /* 0x000fea0003800200 */
.L_x_16:
[----:B------:R-:W-:Y:S05]  /*0410*/  @!P1 BRA `(.L_x_15) ;  /* 0x0000000000949947 */ /* 0x000fea0003800000 */
[----:B------:R-:W0:Y:S01]  /*0420*/  S2UR UR6, SR_CgaCtaId ;  /* 0x00000000000679c3 */ /* 0x000e220000008800 */
[----:B------:R-:W-:Y:S01]  /*0430*/  VIADD R5, R7, UR4 ;  /* 0x0000000407057c36 */ /* 0x000fe20008000000 */
[----:B------:R-:W-:Y:S01]  /*0440*/  UMOV UR5, 0x400 ;  /* 0x0000040000057882 */ /* 0x000fe20000000000 */
[----:B------:R-:W-:-:S03]  /*0450*/  LEA R10, R2, R7, 0x5 ;  /* 0x00000007020a7211 */ /* 0x000fc600078e28ff */
[----:B------:R-:W-:Y:S01]  /*0460*/  LEA R19, R4, R5, 0x10 ;  /* 0x0000000504137211 */ /* 0x000fe200078e80ff */
[C---:B------:R-:W-:Y:S01]  /*0470*/  IMAD.IADD R5, R2.reuse, 0x1, R3 ;  /* 0x0000000102057824 */ /* 0x040fe200078e0203 */
[----:B------:R-:W1:Y:S02]  /*0480*/  LDC.64 R8, c[0x0][0x380] ;  /* 0x0000e000ff087b82 */ /* 0x000e640000000a00 */
[-C--:B------:R-:W-:Y:S02]  /*0490*/  LEA R6, R2, R19.reuse, 0x8 ;  /* 0x0000001302067211 */ /* 0x080fe400078e40ff */
[----:B------:R-:W-:Y:S02]  /*04a0*/  LEA R19, R5, R19, 0x8 ;  /* 0x0000001305137211 */ /* 0x000fe400078e40ff */
[C---:B------:R-:W-:Y:S01]  /*04b0*/  LEA R18, R3.reuse, R6, 0x9 ;  /* 0x0000000603127211 */ /* 0x040fe200078e48ff */
[----:B------:R-:W-:Y:S01]  /*04c0*/  IMAD R5, R3, 0x300, R6 ;  /* 0x0000030003057824 */ /* 0x000fe200078e0206 */
[----:B0-----:R-:W-:-:S06]  /*04d0*/  ULEA UR5, UR6, UR5, 0x18 ;  /* 0x0000000506057291 */ /* 0x001fcc000f8ec0ff */
[----:B------:R-:W-:-:S05]  /*04e0*/  LEA R10, R10, UR5, 0x2 ;  /* 0x000000050a0a7c11 */ /* 0x000fca000f8e10ff */
[----:B------:R-:W-:-:S07]  /*04f0*/  VIADD R20, R10, 0x200 ;  /* 0x000002000a147836 */ /* 0x000fce0000000000 */
.L_x_19:
        /* <DEDUP_REMOVED lines=8> */
[C---:B------:R-:W-:Y:S01]  /*0580*/  LEA R21, R3.reuse, R20, 0x7 ;  /* 0x0000001403157211 */ /* 0x040fe200078e38ff */
[----:B------:R-:W-:-:S02]  /*0590*/  IMAD R23, R3, 0x100, R20 ;  /* 0x0000010003177824 */ /* 0x000fc400078e0214 */
[C---:B------:R-:W-:Y:S01]  /*05a0*/  IMAD R25, R3.reuse, 0x180, R20 ;  /* 0x0000018003197824 */ /* 0x040fe200078e0214 */
[----:B------:R-:W-:-:S04]  /*05b0*/  LEA R2, R3, R2, 0x2 ;  /* 0x0000000203027211 */ /* 0x000fc800078e10ff */
[----:B------:R-:W-:Y:S01]  /*05c0*/  ISETP.GE.U32.AND P0, PT, R2, 0x100, PT ;  /* 0x000001000200780c */ /* 0x000fe20003f06070 */
[C---:B------:R-:W-:Y:S01]  /*05d0*/  IMAD R18, R3.reuse, 0x400, R18 ;  /* 0x0000040003127824 */ /* 0x040fe200078e0212 */
[C---:B------:R-:W-:Y:S02]  /*05e0*/  LEA R5, R3.reuse, R5, 0xa ;  /* 0x0000000503057211 */ /* 0x040fe400078e50ff */
[C---:B------:R-:W-:Y:S02]  /*05f0*/  LEA R19, R3.reuse, R19, 0xa ;  /* 0x0000001303137211 */ /* 0x040fe400078e50ff */
[C---:B------:R-:W-:Y:S01]  /*0600*/  LEA R6, R3.reuse, R6, 0xa ;  /* 0x0000000603067211 */ /* 0x040fe200078e50ff */
[----:B--2---:R0:W-:Y:S04]  /*0610*/  STS [R20], R11 ;  /* 0x0000000b14007388 */ /* 0x0041e80000000800 */
[----:B---3--:R2:W-:Y:S04]  /*0620*/  STS [R21], R12 ;  /* 0x0000000c15007388 */ /* 0x0085e80000000800 */
[----:B----4-:R2:W-:Y:S04]  /*0630*/  STS [R23], R14 ;  /* 0x0000000e17007388 */ /* 0x0105e80000000800 */
[----:B-----5:R2:W-:Y:S01]  /*0640*/  STS [R25], R16 ;  /* 0x0000001019007388 */ /* 0x0205e20000000800 */
[----:B0-----:R-:W-:Y:S01]  /*0650*/  IMAD R20, R3, 0x200, R20 ;  /* 0x0000020003147824 */ /* 0x001fe200078e0214 */
[----:B------:R-:W-:Y:S06]  /*0660*/  @!P0 BRA `(.L_x_19) ;  /* 0xfffffffc00a48947 */ /* 0x000fec000383ffff */
.L_x_15:
[----:B------:R-:W-:Y:S05]  /*0670*/  BSYNC.RECONVERGENT B0 ;  /* 0x0000000000007941 */ /* 0x000fea0003800200 */
.L_x_14:
        /* <DEDUP_REMOVED lines=14> */
.L_x_21:
[----:B------:R-:W-:Y:S05]  /*0760*/  BSYNC.RECONVERGENT B0 ;  /* 0x0000000000007941 */ /* 0x000fea0003800200 */
.L_x_20:
        /* <DEDUP_REMOVED lines=11> */
[----:B0-----:R-:W-:-:S06]  /*0820*/  IADD3 R2, PT, PT, R10, 0xffffffe, RZ ;  /* 0x0ffffffe0a027810 */ /* 0x001fcc0007ffe0ff */
[----:B------:R0:W3:Y:S02]  /*0830*/  F2I.FTZ.U32.TRUNC.NTZ R3, R2 ;  /* 0x0000000200037305 */ /* 0x0000e4000021f000 */
[----:B0-----:R-:W-:Y:S02]  /*0840*/  HFMA2 R2, -RZ, RZ, 0, 0 ;  /* 0x00000000ff027431 */ /* 0x001fe400000001ff */
[----:B---3--:R-:W-:-:S04]  /*0850*/  IMAD.MOV R8, RZ, RZ, -R3 ;  /* 0x000000ffff087224 */ /* 0x008fc800078e0a03 */
[----:B------:R-:W-:Y:S01]  /*0860*/  IMAD R11, R8, R5, RZ ;  /* 0x00000005080b7224 */ /* 0x000fe200078e02ff */
[----:B------:R-:W-:-:S03]  /*0870*/  SEL R8, RZ, 0x1, P0 ;  /* 0x00000001ff087807 */ /* 0x000fc60000000000 */
[----:B------:R-:W-:Y:S01]  /*0880*/  IMAD.HI.U32 R3, R3, R11, R2 ;  /* 0x0000000b03037227 */ /* 0x000fe200078e0002 */
[----:B------:R-:W-:-:S05]  /*0890*/  IADD3 R6, PT, PT, R9, -R6, -R8 ;  /* 0x8000000609067210 */ /* 0x000fca0007ffe808 */
[----:B------:R-:W-:-:S04]  /*08a0*/  IMAD.HI.U32 R3, R3, R6, RZ ;  /* 0x0000000603037227 */ /* 0x000fc800078e00ff */
[----:B------:R-:W-:-:S04]  /*08b0*/  IMAD.MOV R2, RZ, RZ, -R3 ;  /* 0x000000ffff027224 */ /* 0x000fc800078e0a03 */
[----:B------:R-:W-:-:S05]  /*08c0*/  IMAD R6, R5, R2, R6 ;  /* 0x0000000205067224 */ /* 0x000fca00078e0206 */
[----:B------:R-:W-:-:S13]  /*08d0*/  ISETP.GE.U32.AND P0, PT, R6, R5, PT ;  /* 0x000000050600720c */ /* 0x000fda0003f06070 */
[-C--:B------:R-:W-:Y:S02]  /*08e0*/  @P0 IADD3 R6, PT, PT, R6, -R5.reuse, RZ ;  /* 0x8000000506060210 */ /* 0x080fe40007ffe0ff */
[----:B------:R-:W-:Y:S02]  /*08f0*/  @P0 IADD3 R3, PT, PT, R3, 0x1, RZ ;  /* 0x0000000103030810 */ /* 0x000fe40007ffe0ff */
[----:B------:R-:W-:-:S13]  /*0900*/  ISETP.GE.U32.AND P1, PT, R6, R5, PT ;  /* 0x000000050600720c */ /* 0x000fda0003f26070 */
[----:B------:R-:W-:Y:S01]  /*0910*/  @P1 VIADD R3, R3, 0x1 ;  /* 0x0000000103031836 */ /* 0x000fe20000000000 */
        /* <DEDUP_REMOVED lines=19> */
[----:B--2---:R-:W-:-:S07]  /*0a50*/  IADD3 R12, PT, PT, R8, 0x280, RZ ;  /* 0x00000280080c7810 */ /* 0x004fce0007ffe0ff */
.L_x_24:
[----:B------:R-:W-:Y:S01]  /*0a60*/  LDS R11, [R12+0x80] ;  /* 0x000080000c0b7984 */ /* 0x000fe20000000800 */
[----:B------:R-:W-:-:S03]  /*0a70*/  VIADD R6, R6, 0x1 ;  /* 0x0000000106067836 */ /* 0x000fc60000000000 */
[----:B0-----:R-:W0:Y:S02]  /*0a80*/  LDS R14, [R12+-0x180] ;  /* 0xfffe80000c0e7984 */ /* 0x001e240000000800 */
[----:B------:R-:W-:Y:S02]  /*0a90*/  ISETP.NE.AND P0, PT, R6, RZ, PT ;  /* 0x000000ff0600720c */ /* 0x000fe40003f05270 */
[----:B------:R-:W-:Y:S04]  /*0aa0*/  LDS R8, [R12] ;  /* 0x000000000c087984 */ /* 0x000fe80000000800 */
[----:B------:R-:W2:Y:S04]  /*0ab0*/  LDS R9, [R12+-0x100] ;  /* 0xffff00000c097984 */ /* 0x000ea80000000800 */
[----:B------:R-:W-:Y:S04]  /*0ac0*/  LDS R13, [R12+0x100] ;  /* 0x000100000c0d7984 */ /* 0x000fe80000000800 */
[----:B------:R-:W3:Y:S04]  /*0ad0*/  LDS R16, [R12+-0x200] ;  /* 0xfffe00000c107984 */ /* 0x000ee80000000800 */
[----:B------:R-:W-:Y:S04]  /*0ae0*/  LDS R15, [R12+0x180] ;  /* 0x000180000c0f7984 */ /* 0x000fe80000000800 */
[----:B------:R4:W5:Y:S02]  /*0af0*/  LDS R18, [R12+-0x280] ;  /* 0xfffd80000c127984 */ /* 0x0009640000000800 */
[----:B----4-:R-:W-:Y:S01]  /*0b00*/  LEA R12, R5, R12, 0x7 ;  /* 0x0000000c050c7211 */ /* 0x010fe200078e38ff */
[----:B0-----:R-:W-:-:S04]  /*0b10*/  FADD R11, R11, -R14 ;  /* 0x8000000e0b0b7221 */ /* 0x001fc80000000000 */
[----:B------:R-:W-:Y:S01]  /*0b20*/  FMUL R11, R11, UR13 ;  /* 0x0000000d0b0b7c20 */ /* 0x000fe20008400000 */
[----:B--2---:R-:W-:-:S04]  /*0b30*/  FADD R8, R8, -R9 ;  /* 0x8000000908087221 */ /* 0x004fc80000000000 */
[----:B------:R-:W-:Y:S01]  /*0b40*/  FFMA R8, R8, UR12, R11 ;  /* 0x0000000c08087c23 */ /* 0x000fe2000800000b */
[----:B---3--:R-:W-:-:S04]  /*0b50*/  FADD R13, R13, -R16 ;  /* 0x800000100d0d7221 */ /* 0x008fc80000000000 */
[----:B------:R-:W-:Y:S01]  /*0b60*/  FFMA R13, R13, UR14, R8 ;  /* 0x0000000e0d0d7c23 */ /* 0x000fe20008000008 */
[----:B-1----:R-:W-:Y:S01]  /*0b70*/  IMAD.WIDE R8, R10, 0x4, R2 ;  /* 0x000000040a087825 */ /* 0x002fe200078e0202 */
[----:B------:R-:W-:-:S03]  /*0b80*/  LEA R10, R5, R10, 0x8 ;  /* 0x0000000a050a7211 */ /* 0x000fc600078e40ff */
[----:B-----5:R-:W-:-:S04]  /*0b90*/  FADD R18, R15, -R18 ;  /* 0x800000120f127221 */ /* 0x020fc80000000000 */
[----:B------:R-:W-:-:S05]  /*0ba0*/  FFMA R13, R18, UR15, R13 ;  /* 0x0000000f120d7c23 */ /* 0x000fca000800000d */
[----:B------:R0:W-:Y:S01]  /*0bb0*/  STG.E desc[UR8][R8.64], R13 ;  /* 0x0000000d08007986 */ /* 0x0001e2000c101908 */
[----:B------:R-:W-:Y:S05]  /*0bc0*/  @P0 BRA `(.L_x_24) ;  /* 0xfffffffc00a40947 */ /* 0x000fea000383ffff */
.L_x_23:
[----:B------:R-:W-:Y:S05]  /*0bd0*/  BSYNC.RECONVERGENT B0 ;  /* 0x0000000000007941 */ /* 0x000fea0003800200 */
.L_x_22:
[----:B------:R-:W-:Y:S05]  /*0be0*/  @!P1 EXIT ;  /* 0x000000000000994d */ /* 0x000fea0003800000 */
[----:B------:R-:W1:Y:S01]  /*0bf0*/  S2UR UR6, SR_CgaCtaId ;  /* 0x00000000000679c3 */ /* 0x000e620000008800 */
[----:B0-----:R-:W-:Y:S01]  /*0c00*/  VIADD R9, R7, UR4 ;  /* 0x0000000407097c36 */ /* 0x001fe20008000000 */
[----:B------:R-:W-:Y:S01]  /*0c10*/  UMOV UR5, 0x400 ;  /* 0x0000040000057882 */ /* 0x000fe20000000000 */
[----:B------:R-:W-:Y:S01]  /*0c20*/  LEA R7, R0, R7, 0x5 ;  /* 0x0000000700077211 */ /* 0x000fe200078e28ff */
[----:B------:R-:W0:Y:S02]  /*0c30*/  LDCU.128 UR12, c[0x3][0x10] ;  /* 0x00c00200ff0c77ac */ /* 0x000e240008000c00 */
[----:B------:R-:W-:Y:S01]  /*0c40*/  LEA R9, R4, R9, 0x10 ;  /* 0x0000000904097211 */ /* 0x000fe200078e80ff */
[C---:B------:R-:W-:Y:S01]  /*0c50*/  IMAD.IADD R4, R0.reuse, 0x1, R5 ;  /* 0x0000000100047824 */ /* 0x040fe200078e0205 */
[----:B------:R-:W3:Y:S02]  /*0c60*/  LDC.64 R2, c[0x0][0x388] ;  /* 0x0000e200ff027b82 */ /* 0x000ee40000000a00 */
[----:B------:R-:W-:-:S05]  /*0c70*/  LEA R8, R0, R9, 0x8 ;  /* 0x0000000900087211 */ /* 0x000fca00078e40ff */
[----:B------:R-:W-:Y:S01]  /*0c80*/  IMAD R6, R5, 0x300, R8 ;  /* 0x0000030005067824 */ /* 0x000fe200078e0208 */
[----:B-1----:R-:W-:-:S06]  /*0c90*/  ULEA UR5, UR6, UR5, 0x18 ;  /* 0x0000000506057291 */ /* 0x002fcc000f8ec0ff */
[----:B------:R-:W-:Y:S02]  /*0ca0*/  LEA R10, R7, UR5, 0x2 ;  /* 0x00000005070a7c11 */ /* 0x000fe4000f8e10ff */
[----:B------:R-:W-:Y:S02]  /*0cb0*/  LEA R7, R4, R9, 0x8 ;  /* 0x0000000904077211 */ /* 0x000fe400078e40ff */
[----:B------:R-:W-:Y:S01]  /*0cc0*/  LEA R4, R5, R8, 0x9 ;  /* 0x0000000805047211 */ /* 0x000fe200078e48ff */
[----:B0-----:R-:W-:-:S07]  /*0cd0*/  VIADD R10, R10, 0x280 ;  /* 0x000002800a0a7836 */ /* 0x001fce0000000000 */
.L_x_25:
        /* <DEDUP_REMOVED lines=21> */
[----:B------:R-:W-:-:S03]  /*0e30*/  IMAD R14, R5, 0x80, R12 ;  /* 0x00000080050e7824 */ /* 0x000fc600078e020c */
[----:B------:R-:W-:Y:S02]  /*0e40*/  FFMA R23, R9, UR12, R16 ;  /* 0x0000000c09177c23 */ /* 0x000fe40008000010 */
[----:B------:R-:W-:Y:S01]  /*0e50*/  LDS R21, [R14+0x80] ;  /* 0x000080000e157984 */ /* 0x000fe20000000800 */
[----:B------:R-:W-:Y:S01]  /*0e60*/  LEA R9, R5, R14, 0x7 ;  /* 0x0000000e05097211 */ /* 0x000fe200078e38ff */
        /* <DEDUP_REMOVED lines=59> */
.L_x_26:
        /* <DEDUP_REMOVED lines=14> */
.L_x_94:


//--------------------- .text._Z12derivative_yPfS_ --------------------------
	.section	.text._Z12derivative_yPfS_,"ax",@progbits
	.align	128
        .global         _Z12derivative_yPfS_
        .type           _Z12derivative_yPfS_,@function
        .size           _Z12derivative_yPfS_,(.L_x_95 - _Z12derivative_yPfS_)
        .other          _Z12derivative_yPfS_,@"STO_CUDA_ENTRY STV_DEFAULT"
_Z12derivative_yPfS_:
.text._Z12derivative_yPfS_:
[----:B------:R-:W-:Y:S01]  /*0000*/  LDC R1, c[0x0][0x37c] ;  /* 0x0000df00ff017b82 */ /* 0x000fe20000000800 */
[----:B------:R-:W0:Y:S07]  /*0010*/  S2R R7, SR_TID.X ;  /* 0x0000000000077919 */ /* 0x000e2e0000002100 */
[----:B------:R-:W1:Y:S01]  /*0020*/  S2UR UR4, SR_CTAID.X ;  /* 0x00000000000479c3 */ /* 0x000e620000002500 */
[----:B------:R-:W2:Y:S01]  /*0030*/  LDCU.64 UR6, c[0x0][0x358] ;  /* 0x00006b00ff0677ac */ /* 0x000ea20008000a00 */
[----:B------:R-:W0:Y:S01]  /*0040*/  S2R R4, SR_TID.Y ;  /* 0x0000000000047919 */ /* 0x000e220000002200 */
[----:B------:R-:W3:Y:S01]  /*0050*/  LDCU.128 UR8, c[0x3][0x10] ;  /* 0x00c00200ff0877ac */ /* 0x000ee20008000c00 */
[----:B------:R-:W4:Y:S04]  /*0060*/  S2R R9, SR_CTAID.Y ;  /* 0x0000000000097919 */ /* 0x000f280000002600 */
        /* <DEDUP_REMOVED lines=40> */
.L_x_27:
        /* <DEDUP_REMOVED lines=9> */
.L_x_95:


//--------------------- .text._Z21derivative_x_lPencilsPfS_ --------------------------
	.section	.text._Z21derivative_x_lPencilsPfS_,"ax",@progbits
	.align	128
        .global         _Z21derivative_x_lPencilsPfS_
        .type           _Z21derivative_x_lPencilsPfS_,@function
        .size           _Z21derivative_x_lPencilsPfS_,(.L_x_96 - _Z21derivative_x_lPencilsPfS_)
        .other          _Z21derivative_x_lPencilsPfS_,@"STO_CUDA_ENTRY STV_DEFAULT"
_Z21derivative_x_lPencilsPfS_:
.text._Z21derivative_x_lPencilsPfS_:
[----:B------:R-:W-:Y:S01]  /*0000*/  LDC R1, c[0x0][0x37c] ;  /* 0x0000df00ff017b82 */ /* 0x000fe20000000800 */
[----:B------:R-:W0:Y:S01]  /*0010*/  S2R R0, SR_TID.Y ;  /* 0x0000000000007919 */ /* 0x000e220000002200 */
[----:B------:R-:W1:Y:S01]  /*0020*/  LDCU.64 UR6, c[0x0][0x358] ;  /* 0x00006b00ff0677ac */ /* 0x000e620008000a00 */
[----:B------:R-:W-:Y:S01]  /*0030*/  BSSY.RECONVERGENT B0, `(.L_x_28) ;  /* 0x0000065000007945 */ /* 0x000fe20003800200 */
[----:B------:R-:W2:Y:S01]  /*0040*/  S2R R7, SR_TID.X ;  /* 0x0000000000077919 */ /* 0x000ea20000002100 */
[----:B------:R-:W3:Y:S01]  /*0050*/  S2R R9, SR_CTAID.X ;  /* 0x0000000000097919 */ /* 0x000ee20000002500 */
[----:B------:R-:W4:Y:S01]  /*0060*/  S2R R4, SR_CTAID.Y ;  /* 0x0000000000047919 */ /* 0x000f220000002600 */
[----:B0-----:R-:W-:-:S13]  /*0070*/  ISETP.GT.U32.AND P0, PT, R0, 0x1f, PT ;  /* 0x0000001f0000780c */ /* 0x001fda0003f04070 */
[----:B-1234-:R-:W-:Y:S05]  /*0080*/  @P0 BRA `(.L_x_29) ;  /* 0x00000004007c0947 */ /* 0x01efea0003800000 */
        /* <DEDUP_REMOVED lines=34> */
[----:B------:R-:W-:Y:S01]  /*02b0*/  LEA R6, R4, R7, 0x10 ;  /* 0x0000000704067211 */ /* 0x000fe200078e80ff */
[----:B------:R-:W-:-:S03]  /*02c0*/  IMAD R8, R0, 0x108, R7 ;  /* 0x0000010800087824 */ /* 0x000fc600078e0207 */
[----:B------:R-:W-:Y:S01]  /*02d0*/  LOP3.LUT R5, R2, 0x3, RZ, 0xc0, !PT ;  /* 0x0000000302057812 */ /* 0x000fe200078ec0ff */
[----:B------:R-:W1:Y:S01]  /*02e0*/  LDC.64 R10, c[0x0][0x380] ;  /* 0x0000e000ff0a7b82 */ /* 0x000e620000000a00 */
[----:B------:R-:W-:-:S03]  /*02f0*/  LEA R13, R9, R6, 0xd ;  /* 0x00000006090d7211 */ /* 0x000fc600078e68ff */
[----:B------:R-:W-:Y:S02]  /*0300*/  IMAD R2, R5, R3, R0 ;  /* 0x0000000305027224 */ /* 0x000fe400078e0200 */
[----:B------:R-:W-:Y:S01]  /*0310*/  IMAD.MOV R5, RZ, RZ, -R5 ;  /* 0x000000ffff057224 */ /* 0x000fe200078e0a05 */
[----:B0-----:R-:W-:-:S06]  /*0320*/  ULEA UR4, UR5, UR4, 0x18 ;  /* 0x0000000405047291 */ /* 0x001fcc000f8ec0ff */
[----:B------:R-:W-:Y:S02]  /*0330*/  LEA R6, R8, UR4, 0x2 ;  /* 0x0000000408067c11 */ /* 0x000fe4000f8e10ff */
[----:B------:R-:W-:Y:S02]  /*0340*/  LEA R8, R0, R13, 0x8 ;  /* 0x0000000d00087211 */ /* 0x000fe400078e40ff */
[----:B------:R-:W-:-:S07]  /*0350*/  IADD3 R6, PT, PT, R6, 0x10, RZ ;  /* 0x0000001006067810 */ /* 0x000fce0007ffe0ff */
.L_x_32:
[----:B-1----:R-:W-:-:S06]  /*0360*/  IMAD.WIDE R12, R8, 0x4, R10 ;  /* 0x00000004080c7825 */ /* 0x002fcc00078e020a */
[----:B------:R-:W2:Y:S01]  /*0370*/  LDG.E R13, desc[UR6][R12.64] ;  /* 0x000000060c0d7981 */ /* 0x000ea2000c1e1900 */
[----:B------:R-:W-:Y:S01]  /*0380*/  IADD3 R5, PT, PT, R5, 0x1, RZ ;  /* 0x0000000105057810 */ /* 0x000fe20007ffe0ff */
[----:B------:R-:W-:-:S03]  /*0390*/  IMAD R8, R3, 0x100, R8 ;  /* 0x0000010003087824 */ /* 0x000fc600078e0208 */
[----:B------:R-:W-:Y:S01]  /*03a0*/  ISETP.NE.AND P0, PT, R5, RZ, PT ;  /* 0x000000ff0500720c */ /* 0x000fe20003f05270 */
[----:B--2---:R0:W-:Y:S02]  /*03b0*/  STS [R6], R13 ;  /* 0x0000000d06007388 */ /* 0x0041e40000000800 */
[----:B0-----:R-:W-:-:S10]  /*03c0*/  IMAD R6, R3, 0x420, R6 ;  /* 0x0000042003067824 */ /* 0x001fd400078e0206 */
[----:B------:R-:W-:Y:S05]  /*03d0*/  @P0 BRA `(.L_x_32) ;  /* 0xfffffffc00e00947 */ /* 0x000fea000383ffff */
.L_x_31:
[----:B------:R-:W-:Y:S05]  /*03e0*/  BSYNC.RECONVERGENT B1 ;  /* 0x0000000000017941 */ /* 0x000fea0003800200 */
.L_x_30:
[----:B------:R-:W-:Y:S05]  /*03f0*/  @!P1 BRA `(.L_x_29) ;  /* 0x0000000000a09947 */ /* 0x000fea0003800000 */
[----:B------:R-:W0:Y:S01]  /*0400*/  S2UR UR5, SR_CgaCtaId ;  /* 0x00000000000579c3 */ /* 0x000e220000008800 */
[----:B------:R-:W-:Y:S01]  /*0410*/  UMOV UR4, 0x400 ;  /* 0x0000040000047882 */ /* 0x000fe20000000000 */
[----:B------:R-:W-:Y:S01]  /*0420*/  LEA R6, R9, R2, 0x5 ;  /* 0x0000000209067211 */ /* 0x000fe200078e28ff */
[----:B------:R-:W-:Y:S01]  /*0430*/  IMAD R12, R2, 0x108, R7 ;  /* 0x00000108020c7824 */ /* 0x000fe200078e0207 */
[----:B------:R-:W-:Y:S02]  /*0440*/  LEA R14, R4, R7, 0x10 ;  /* 0x00000007040e7211 */ /* 0x000fe400078e80ff */
[----:B------:R-:W-:Y:S01]  /*0450*/  IADD3 R13, PT, PT, R6, R3, RZ ;  /* 0x00000003060d7210 */ /* 0x000fe20007ffe0ff */
[--C-:B------:R-:W-:Y:S01]  /*0460*/  IMAD R8, R3, 0x2, R6.reuse ;  /* 0x0000000203087824 */ /* 0x100fe200078e0206 */
[----:B------:R-:W1:Y:S01]  /*0470*/  LDC.64 R10, c[0x0][0x380] ;  /* 0x0000e000ff0a7b82 */ /* 0x000e620000000a00 */
[----:B------:R-:W-:Y:S01]  /*0480*/  LEA R21, R9, R14, 0xd ;  /* 0x0000000e09157211 */ /* 0x000fe200078e68ff */
[----:B------:R-:W-:-:S02]  /*0490*/  IMAD R5, R3, 0x3, R6 ;  /* 0x0000000303057824 */ /* 0x000fc400078e0206 */
[-C--:B------:R-:W-:Y:S02]  /*04a0*/  LEA R6, R8, R14.reuse, 0x8 ;  /* 0x0000000e08067211 */ /* 0x080fe400078e40ff */
[----:B------:R-:W-:Y:S01]  /*04b0*/  IMAD R5, R5, 0x100, R14 ;  /* 0x0000010005057824 */ /* 0x000fe200078e020e */
[----:B------:R-:W-:Y:S01]  /*04c0*/  LEA R8, R13, R14, 0x8 ;  /* 0x0000000e0d087211 */ /* 0x000fe200078e40ff */
[----:B------:R-:W-:Y:S01]  /*04d0*/  IMAD R21, R2, 0x100, R21 ;  /* 0x0000010002157824 */ /* 0x000fe200078e0215 */
[----:B0-----:R-:W-:-:S06]  /*04e0*/  ULEA UR4, UR5, UR4, 0x18 ;  /* 0x0000000405047291 */ /* 0x001fcc000f8ec0ff */
[----:B------:R-:W-:-:S04]  /*04f0*/  LEA R12, R12, UR4, 0x2 ;  /* 0x000000040c0c7c11 */ /* 0x000fc8000f8e10ff */
[----:B------:R-:W-:-:S07]  /*0500*/  IADD3 R20, PT, PT, R12, 0x10, RZ ;  /* 0x000000100c147810 */ /* 0x000fce0007ffe0ff */
.L_x_33:
        /* <DEDUP_REMOVED lines=8> */
[----:B------:R-:W-:-:S02]  /*0590*/  IMAD R23, R3, 0x420, R20 ;  /* 0x0000042003177824 */ /* 0x000fc400078e0214 */
[C-C-:B------:R-:W-:Y:S02]  /*05a0*/  IMAD R25, R3.reuse, 0x840, R20.reuse ;  /* 0x0000084003197824 */ /* 0x140fe400078e0214 */
        /* <DEDUP_REMOVED lines=13> */
.L_x_29:
[----:B------:R-:W-:Y:S05]  /*0680*/  BSYNC.RECONVERGENT B0 ;  /* 0x0000000000007941 */ /* 0x000fea0003800200 */
.L_x_28:
[----:B------:R-:W-:Y:S01]  /*0690*/  BAR.SYNC.DEFER_BLOCKING 0x0 ;  /* 0x0000000000007b1d */ /* 0x000fe20000010000 */
[----:B------:R-:W-:-:S04]  /*06a0*/  ISETP.GT.U32.AND P0, PT, R0, 0x1f, PT ;  /* 0x0000001f0000780c */ /* 0x000fc80003f04070 */
[----:B------:R-:W-:Y:S01]  /*06b0*/  ISETP.GT.U32.OR P0, PT, R7, 0x3, P0 ;  /* 0x000000030700780c */ /* 0x000fe20000704470 */
[----:B------:R-:W-:-:S12]  /*06c0*/  BSSY.RECONVERGENT B0, `(.L_x_34) ;  /* 0x0000052000007945 */ /* 0x000fd80003800200 */
[----:B------:R-:W-:Y:S05]  /*06d0*/  @P0 BRA `(.L_x_35) ;  /* 0x0000000400400947 */ /* 0x000fea0003800000 */
[----:B------:R-:W0:Y:S01]  /*06e0*/  LDC R3, c[0x0][0x364] ;  /* 0x0000d900ff037b82 */ /* 0x000e220000000800 */
        /* <DEDUP_REMOVED lines=8> */
[----:B------:R0:W1:Y:S02]  /*0770*/  F2I.FTZ.U32.TRUNC.NTZ R11, R10 ;  /* 0x0000000a000b7305 */ /* 0x000064000021f000 */
[----:B0-----:R-:W-:Y:S01]  /*0780*/  HFMA2 R10, -RZ, RZ, 0, 0 ;  /* 0x00000000ff0a7431 */ /* 0x001fe200000001ff */
[----:B-1----:R-:W-:-:S05]  /*0790*/  IADD3 R6, PT, PT, RZ, -R11, RZ ;  /* 0x8000000bff067210 */ /* 0x002fca0007ffe0ff */
        /* <DEDUP_REMOVED lines=21> */
[----:B------:R-:W-:Y:S01]  /*08f0*/  IADD3 R2, PT, PT, R6, 0x1, RZ ;  /* 0x0000000106027810 */ /* 0x000fe20007ffe0ff */
[----:B------:R-:W-:-:S03]  /*0900*/  IMAD R6, R0, 0x108, R7 ;  /* 0x0000010800067824 */ /* 0x000fc600078e0207 */
[----:B------:R-:W-:-:S05]  /*0910*/  LOP3.LUT R5, R2, 0x3, RZ, 0xc0, !PT ;  /* 0x0000000302057812 */ /* 0x000fca00078ec0ff */
[C---:B------:R-:W-:Y:S01]  /*0920*/  IMAD R2, R5.reuse, R3, R0 ;  /* 0x0000000305027224 */ /* 0x040fe200078e0200 */
[----:B------:R-:W-:Y:S01]  /*0930*/  IADD3 R5, PT, PT, -R5, RZ, RZ ;  /* 0x000000ff05057210 */ /* 0x000fe20007ffe1ff */
[----:B0-----:R-:W-:-:S06]  /*0940*/  ULEA UR4, UR5, UR4, 0x18 ;  /* 0x0000000405047291 */ /* 0x001fcc000f8ec0ff */
[----:B------:R-:W-:-:S05]  /*0950*/  LEA R6, R6, UR4, 0x2 ;  /* 0x0000000406067c11 */ /* 0x000fca000f8e10ff */
[----:B------:R-:W-:-:S07]  /*0960*/  VIADD R6, R6, 0x3fc ;  /* 0x000003fc06067836 */ /* 0x000fce0000000000 */
.L_x_38:
[----:B------:R-:W0:Y:S01]  /*0970*/  LDS R11, [R6] ;  /* 0x00000000060b7984 */ /* 0x000e220000000800 */
[----:B------:R-:W-:-:S03]  /*0980*/  IADD3 R5, PT, PT, R5, 0x1, RZ ;  /* 0x0000000105057810 */ /* 0x000fc60007ffe0ff */
[----:B------:R-:W1:Y:S01]  /*0990*/  LDS R13, [R6+-0x3e8] ;  /* 0xfffc1800060d7984 */ /* 0x000e620000000800 */
[----:B------:R-:W-:-:S03]  /*09a0*/  ISETP.NE.AND P0, PT, R5, RZ, PT ;  /* 0x000000ff0500720c */ /* 0x000fc60003f05270 */
[----:B0-----:R-:W-:Y:S04]  /*09b0*/  STS [R6+-0x3fc], R11 ;  /* 0xfffc040b06007388 */ /* 0x001fe80000000800 */
[----:B-1----:R0:W-:Y:S02]  /*09c0*/  STS [R6+0x14], R13 ;  /* 0x0000140d06007388 */ /* 0x0021e40000000800 */
[----:B0-----:R-:W-:-:S04]  /*09d0*/  IMAD R6, R3, 0x420, R6 ;  /* 0x0000042003067824 */ /* 0x001fc800078e0206 */
[----:B------:R-:W-:Y:S05]  /*09e0*/  @P0 BRA `(.L_x_38) ;  /* 0xfffffffc00e00947 */ /* 0x000fea000383ffff */
.L_x_37:
[----:B------:R-:W-:Y:S05]  /*09f0*/  BSYNC.RECONVERGENT B1 ;  /* 0x0000000000017941 */ /* 0x000fea0003800200 */
.L_x_36:
[----:B------:R-:W-:Y:S05]  /*0a00*/  @!P1 BRA `(.L_x_35) ;  /* 0x0000000000749947 */ /* 0x000fea0003800000 */
[----:B------:R-:W0:Y:S01]  /*0a10*/  S2UR UR5, SR_CgaCtaId ;  /* 0x00000000000579c3 */ /* 0x000e220000008800 */
[----:B------:R-:W-:Y:S01]  /*0a20*/  UMOV UR4, 0x400 ;  /* 0x0000040000047882 */ /* 0x000fe20000000000 */
[----:B------:R-:W-:Y:S01]  /*0a30*/  IMAD R5, R2, 0x108, R7 ;  /* 0x0000010802057824 */ /* 0x000fe200078e0207 */
[----:B0-----:R-:W-:-:S06]  /*0a40*/  ULEA UR4, UR5, UR4, 0x18 ;  /* 0x0000000405047291 */ /* 0x001fcc000f8ec0ff */
[----:B------:R-:W-:-:S04]  /*0a50*/  LEA R5, R5, UR4, 0x2 ;  /* 0x0000000405057c11 */ /* 0x000fc8000f8e10ff */
[----:B------:R-:W-:-:S07]  /*0a60*/  IADD3 R6, PT, PT, R5, 0x3fc, RZ ;  /* 0x000003fc05067810 */ /* 0x000fce0007ffe0ff */
.L_x_39:
[----:B0-----:R-:W0:Y:S01]  /*0a70*/  LDS R5, [R6] ;  /* 0x0000000006057984 */ /* 0x001e220000000800 */
[C---:B------:R-:W-:Y:S01]  /*0a80*/  IMAD R8, R3.reuse, 0x420, R6 ;  /* 0x0000042003087824 */ /* 0x040fe200078e0206 */
[C---:B------:R-:W-:Y:S02]  /*0a90*/  LEA R2, R3.reuse, R2, 0x2 ;  /* 0x0000000203027211 */ /* 0x040fe400078e10ff */
[----:B------:R-:W1:Y:S01]  /*0aa0*/  LDS R11, [R6+-0x3e8] ;  /* 0xfffc1800060b7984 */ /* 0x000e620000000800 */
[----:B------:R-:W-:Y:S01]  /*0ab0*/  IMAD R10, R3, 0x420, R8 ;  /* 0x00000420030a7824 */ /* 0x000fe200078e0208 */
[----:B------:R-:W-:-:S03]  /*0ac0*/  ISETP.GE.U32.AND P0, PT, R2, 0x20, PT ;  /* 0x000000200200780c */ /* 0x000fc60003f06070 */
[C---:B------:R-:W-:Y:S01]  /*0ad0*/  IMAD R12, R3.reuse, 0x420, R10 ;  /* 0x00000420030c7824 */ /* 0x040fe200078e020a */
[----:B0-----:R-:W-:Y:S04]  /*0ae0*/  STS [R6+-0x3fc], R5 ;  /* 0xfffc040506007388 */ /* 0x001fe80000000800 */
[----:B-1----:R0:W-:Y:S04]  /*0af0*/  STS [R6+0x14], R11 ;  /* 0x0000140b06007388 */ /* 0x0021e80000000800 */
[----:B------:R-:W1:Y:S04]  /*0b00*/  LDS R13, [R8] ;  /* 0x00000000080d7984 */ /* 0x000e680000000800 */
[----:B------:R-:W3:Y:S01]  /*0b10*/  LDS R15, [R8+-0x3e8] ;  /* 0xfffc1800080f7984 */ /* 0x000ee20000000800 */
[----:B0-----:R-:W-:-:S03]  /*0b20*/  IMAD R6, R3, 0x1080, R6 ;  /* 0x0000108003067824 */ /* 0x001fc600078e0206 */
[----:B-1----:R-:W-:Y:S04]  /*0b30*/  STS [R8+-0x3fc], R13 ;  /* 0xfffc040d08007388 */ /* 0x002fe80000000800 */
[----:B---3--:R-:W-:Y:S04]  /*0b40*/  STS [R8+0x14], R15 ;  /* 0x0000140f08007388 */ /* 0x008fe80000000800 */
[----:B------:R-:W0:Y:S04]  /*0b50*/  LDS R17, [R10] ;  /* 0x000000000a117984 */ /* 0x000e280000000800 */
[----:B------:R-:W1:Y:S04]  /*0b60*/  LDS R19, [R10+-0x3e8] ;  /* 0xfffc18000a137984 */ /* 0x000e680000000800 */
[----:B0-----:R-:W-:Y:S04]  /*0b70*/  STS [R10+-0x3fc], R17 ;  /* 0xfffc04110a007388 */ /* 0x001fe80000000800 */
[----:B-1----:R-:W-:Y:S04]  /*0b80*/  STS [R10+0x14], R19 ;  /* 0x000014130a007388 */ /* 0x002fe80000000800 */
[----:B------:R-:W0:Y:S04]  /*0b90*/  LDS R5, [R12] ;  /* 0x000000000c057984 */ /* 0x000e280000000800 */
[----:B------:R-:W1:Y:S04]  /*0ba0*/  LDS R11, [R12+-0x3e8] ;  /* 0xfffc18000c0b7984 */ /* 0x000e680000000800 */
[----:B0-----:R0:W-:Y:S04]  /*0bb0*/  STS [R12+-0x3fc], R5 ;  /* 0xfffc04050c007388 */ /* 0x0011e80000000800 */
[----:B-1----:R0:W-:Y:S01]  /*0bc0*/  STS [R12+0x14], R11 ;  /* 0x0000140b0c007388 */ /* 0x0021e20000000800 */
[----:B------:R-:W-:Y:S05]  /*0bd0*/  @!P0 BRA `(.L_x_39) ;  /* 0xfffffffc00a48947 */ /* 0x000fea000383ffff */
.L_x_35:
[----:B------:R-:W-:Y:S05]  /*0be0*/  BSYNC.RECONVERGENT B0 ;  /* 0x0000000000007941 */ /* 0x000fea0003800200 */
.L_x_34:
[----:B------:R-:W-:Y:S01]  /*0bf0*/  BAR.SYNC.DEFER_BLOCKING 0x0 ;  /* 0x0000000000007b1d */ /* 0x000fe20000010000 */
[----:B------:R-:W-:-:S13]  /*0c00*/  ISETP.GT.U32.AND P0, PT, R0, 0x1f, PT ;  /* 0x0000001f0000780c */ /* 0x000fda0003f04070 */
        /* <DEDUP_REMOVED lines=12> */
[----:B0-----:R-:W-:Y:S01]  /*0cd0*/  HFMA2 R2, -RZ, RZ, 0, 0 ;  /* 0x00000000ff027431 */ /* 0x001fe200000001ff */
[----:B---3--:R-:W-:-:S05]  /*0ce0*/  IADD3 R8, PT, PT, RZ, -R3, RZ ;  /* 0x80000003ff087210 */ /* 0x008fca0007ffe0ff */
        /* <DEDUP_REMOVED lines=16> */
[----:B------:R-:W-:-:S13]  /*0df0*/  ISETP.NE.AND P0, PT, R2, 0x3, PT ;  /* 0x000000030200780c */ /* 0x000fda0003f05270 */
[----:B-1----:R-:W-:Y:S05]  /*0e00*/  @!P0 BRA `(.L_x_41) ;  /* 0x0000000000948947 */ /* 0x002fea0003800000 */
[----:B------:R-:W0:Y:S01]  /*0e10*/  S2UR UR5, SR_CgaCtaId ;  /* 0x00000000000579c3 */ /* 0x000e220000008800 */
[----:B------:R-:W-:Y:S01]  /*0e20*/  UMOV UR4, 0x400 ;  /* 0x0000040000047882 */ /* 0x000fe20000000000 */
[----:B------:R-:W-:Y:S01]  /*0e30*/  LEA R8, R4, R7, 0x10 ;  /* 0x0000000704087211 */ /* 0x000fe200078e80ff */
[----:B------:R-:W-:Y:S01]  /*0e40*/  IMAD R10, R0, 0x108, R7 ;  /* 0x00000108000a7824 */ /* 0x000fe200078e0207 */
[----:B------:R-:W-:Y:S02]  /*0e50*/  IADD3 R6, PT, PT, R6, 0x1, RZ ;  /* 0x0000000106067810 */ /* 0x000fe40007ffe0ff */
        /* <DEDUP_REMOVED lines=9> */
.L_x_42:
[----:B------:R-:W-:Y:S01]  /*0ef0*/  LDS R13, [R12+0x4] ;  /* 0x000004000c0d7984 */ /* 0x000fe20000000800 */
[----:B------:R-:W-:-:S03]  /*0f00*/  IADD3 R8, PT, PT, R8, 0x1, RZ ;  /* 0x0000000108087810 */ /* 0x000fc60007ffe0ff */
[----:B0-2---:R-:W0:Y:S01]  /*0f10*/  LDS R14, [R12+-0xc] ;  /* 0xfffff4000c0e7984 */ /* 0x005e220000000800 */
        /* <DEDUP_REMOVED lines=8> */
[----:B0-----:R-:W-:-:S04]  /*0fa0*/  FADD R13, R13, -R14 ;  /* 0x8000000e0d0d7221 */ /* 0x001fc80000000000 */
[----:B------:R-:W-:Y:S01]  /*0fb0*/  FMUL R13, R13, UR9 ;  /* 0x000000090d0d7c20 */ /* 0x000fe20008400000 */
[----:B--2---:R-:W-:-:S04]  /*0fc0*/  FADD R10, R10, -R11 ;  /* 0x8000000b0a0a7221 */ /* 0x004fc80000000000 */
[----:B------:R-:W-:Y:S01]  /*0fd0*/  FFMA R10, R10, UR8, R13 ;  /* 0x000000080a0a7c23 */ /* 0x000fe2000800000d */
[----:B---3--:R-:W-:-:S04]  /*0fe0*/  FADD R15, R15, -R16 ;  /* 0x800000100f0f7221 */ /* 0x008fc80000000000 */
[----:B------:R-:W-:Y:S01]  /*0ff0*/  FFMA R15, R15, UR10, R10 ;  /* 0x0000000a0f0f7c23 */ /* 0x000fe2000800000a */
[----:B-1----:R-:W-:-:S04]  /*1000*/  IMAD.WIDE R10, R6, 0x4, R2 ;  /* 0x00000004060a7825 */ /* 0x002fc800078e0202 */
[----:B-----5:R-:W-:Y:S01]  /*1010*/  FADD R18, R17, -R18 ;  /* 0x8000001211127221 */ /* 0x020fe20000000000 */
[----:B------:R-:W-:-:S03]  /*1020*/  IMAD R6, R5, 0x100, R6 ;  /* 0x0000010005067824 */ /* 0x000fc600078e0206 */
[----:B------:R-:W-:-:S05]  /*1030*/  FFMA R15, R18, UR11, R15 ;  /* 0x0000000b120f7c23 */ /* 0x000fca000800000f */
[----:B------:R0:W-:Y:S01]  /*1040*/  STG.E desc[UR6][R10.64], R15 ;  /* 0x0000000f0a007986 */ /* 0x0001e2000c101906 */
[----:B------:R-:W-:Y:S05]  /*1050*/  @P0 BRA `(.L_x_42) ;  /* 0xfffffffc00a40947 */ /* 0x000fea000383ffff */
.L_x_41:
[----:B------:R-:W-:Y:S05]  /*1060*/  BSYNC.RECONVERGENT B0 ;  /* 0x0000000000007941 */ /* 0x000fea0003800200 */
.L_x_40:
[----:B------:R-:W-:Y:S05]  /*1070*/  @!P1 EXIT ;  /* 0x000000000000994d */ /* 0x000fea0003800000 */
[----:B------:R-:W1:Y:S01]  /*1080*/  S2UR UR5, SR_CgaCtaId ;  /* 0x00000000000579c3 */ /* 0x000e620000008800 */
[----:B------:R-:W-:Y:S01]  /*1090*/  LEA R6, R9, R0, 0x5 ;  /* 0x0000000009067211 */ /* 0x000fe200078e28ff */
[----:B------:R-:W-:Y:S01]  /*10a0*/  UMOV UR4, 0x400 ;  /* 0x0000040000047882 */ /* 0x000fe20000000000 */
[----:B0-----:R-:W-:Y:S01]  /*10b0*/  LEA R11, R4, R7, 0x10 ;  /* 0x00000007040b7211 */ /* 0x001fe200078e80ff */
[----:B------:R-:W-:Y:S01]  /*10c0*/  IMAD R8, R0, 0x108, R7 ;  /* 0x0000010800087824 */ /* 0x000fe200078e0207 */
[C---:B------:R-:W-:Y:S01]  /*10d0*/  LEA R7, R5.reuse, R6, 0x1 ;  /* 0x0000000605077211 */ /* 0x040fe200078e08ff */
[----:B------:R-:W-:Y:S01]  /*10e0*/  IMAD R4, R5, 0x3, R6 ;  /* 0x0000000305047824 */ /* 0x000fe200078e0206 */
[-C--:B------:R-:W-:Y:S01]  /*10f0*/  LEA R13, R9, R11.reuse, 0xd ;  /* 0x0000000b090d7211 */ /* 0x080fe200078e68ff */
[----:B------:R-:W0:Y:S01]  /*1100*/  LDC.64 R2, c[0x0][0x388] ;  /* 0x0000e200ff027b82 */ /* 0x000e220000000a00 */
[----:B------:R-:W-:Y:S01]  /*1110*/  IMAD.IADD R6, R6, 0x1, R5 ;  /* 0x0000000106067824 */ /* 0x000fe200078e0205 */
[----:B------:R-:W3:Y:S01]  /*1120*/  LDCU.128 UR8, c[0x3][URZ] ;  /* 0x00c00000ff0877ac */ /* 0x000ee20008000c00 */
[----:B------:R-:W-:-:S02]  /*1130*/  LEA R9, R4, R11, 0x8 ;  /* 0x0000000b04097211 */ /* 0x000fc400078e40ff */
[----:B------:R-:W-:Y:S01]  /*1140*/  LEA R4, R7, R11, 0x8 ;  /* 0x0000000b07047211 */ /* 0x000fe200078e40ff */
[----:B------:R-:W-:Y:S01]  /*1150*/  IMAD R7, R6, 0x100, R11 ;  /* 0x0000010006077824 */ /* 0x000fe200078e020b */
[----:B-1----:R-:W-:-:S06]  /*1160*/  ULEA UR4, UR5, UR4, 0x18 ;  /* 0x0000000405047291 */ /* 0x002fcc000f8ec0ff */
[----:B------:R-:W-:Y:S02]  /*1170*/  LEA R10, R8, UR4, 0x2 ;  /* 0x00000004080a7c11 */ /* 0x000fe4000f8e10ff */
[----:B------:R-:W-:Y:S02]  /*1180*/  LEA R8, R0, R13, 0x8 ;  /* 0x0000000d00087211 */ /* 0x000fe400078e40ff */
[----:B---3--:R-:W-:-:S07]  /*1190*/  IADD3 R6, PT, PT, R10, 0x14, RZ ;  /* 0x000000140a067810 */ /* 0x008fce0007ffe0ff */
.L_x_43:
[C---:B-1----:R-:W-:Y:S01]  /*11a0*/  IMAD R10, R5.reuse, 0x420, R6 ;  /* 0x00000420050a7824 */ /* 0x042fe200078e0206 */
[----:B------:R-:W-:Y:S01]  /*11b0*/  LDS R13, [R6+0x4] ;  /* 0x00000400060d7984 */ /* 0x000fe20000000800 */
[----:B------:R-:W-:-:S03]  /*11c0*/  LEA R0, R5, R0, 0x2 ;  /* 0x0000000005007211 */ /* 0x000fc600078e10ff */
[----:B--2---:R-:W1:Y:S01]  /*11d0*/  LDS R14, [R6+-0xc] ;  /* 0xfffff400060e7984 */ /* 0x004e620000000800 */
[----:B------:R-:W-:-:S03]  /*11e0*/  ISETP.GE.U32.AND P0, PT, R0, 0x20, PT ;  /* 0x000000200000780c */ /* 0x000fc60003f06070 */
[----:B------:R-:W-:Y:S04]  /*11f0*/  LDS R17, [R10+0x4] ;  /* 0x000004000a117984 */ /* 0x000fe80000000800 */
[----:B------:R-:W2:Y:S04]  /*1200*/  LDS R18, [R10+-0xc] ;  /* 0xfffff4000a127984 */ /* 0x000ea80000000800 */
[----:B------:R-:W-:Y:S04]  /*1210*/  LDS R11, [R6] ;  /* 0x00000000060b7984 */ /* 0x000fe80000000800 */
[----:B------:R-:W3:Y:S04]  /*1220*/  LDS R12, [R6+-0x8] ;  /* 0xfffff800060c7984 */ /* 0x000ee80000000800 */
[----:B------:R-:W-:Y:S04]  /*1230*/  LDS R15, [R10] ;  /* 0x000000000a0f7984 */ /* 0x000fe80000000800 */
[----:B------:R-:W4:Y:S04]  /*1240*/  LDS R16, [R10+-0x8] ;  /* 0xfffff8000a107984 */ /* 0x000f280000000800 */
[----:B------:R-:W-:Y:S04]  /*1250*/  LDS R21, [R6+-0x10] ;  /* 0xfffff00006157984 */ /* 0x000fe80000000800 */
[----:B------:R-:W-:Y:S04]  /*1260*/  LDS R28, [R6+0xc] ;  /* 0x00000c00061c7984 */ /* 0x000fe80000000800 */
[----:B------:R-:W-:Y:S01]  /*1270*/  LDS R27, [R10+-0x14] ;  /* 0xffffec000a1b7984 */ /* 0x000fe20000000800 */
[----:B-1----:R-:W-:-:S04]  /*1280*/  FADD R13, R13, -R14 ;  /* 0x8000000e0d0d7221 */ /* 0x002fc80000000000 */
[----:B------:R-:W-:Y:S01]  /*1290*/  FMUL R14, R13, UR9 ;  /* 0x000000090d0e7c20 */ /* 0x000fe20008400000 */
[----:B--2---:R-:W-:Y:S02]  /*12a0*/  FADD R19, R17, -R18 ;  /* 0x8000001211137221 */ /* 0x004fe40000000000 */
[----:B------:R-:W1:Y:S02]  /*12b0*/  LDS R18, [R6+0x8] ;  /* 0x0000080006127984 */ /* 0x000e640000000800 */
[----:B------:R-:W-:Y:S02]  /*12c0*/  FMUL R19, R19, UR9 ;  /* 0x0000000913137c20 */ /* 0x000fe40008400000 */
[----:B------:R-:W-:Y:S01]  /*12d0*/  LDS R17, [R10+-0x10] ;  /* 0xfffff0000a117984 */ /* 0x000fe20000000800 */
[----:B---3--:R-:W-:Y:S01]  /*12e0*/  FADD R11, R11, -R12 ;  /* 0x8000000c0b0b7221 */ /* 0x008fe20000000000 */
[----:B------:R-:W-:-:S03]  /*12f0*/  IMAD R12, R5, 0x420, R10 ;  /* 0x00000420050c7824 */ /* 0x000fc600078e020a */
[----:B------:R-:W-:Y:S01]  /*1300*/  FFMA R25, R11, UR8, R14 ;  /* 0x000000080b197c23 */ /* 0x000fe2000800000e */
[----:B------:R-:W-:Y:S01]  /*1310*/  IMAD R11, R5, 0x420, R12 ;  /* 0x00000420050b7824 */ /* 0x000fe200078e020c */
[----:B------:R-:W-:Y:S01]  /*1320*/  LDS R22, [R12+0x4] ;  /* 0x000004000c167984 */ /* 0x000fe20000000800 */
[----:B----4-:R-:W-:-:S03]  /*1330*/  FADD R26, R15, -R16 ;  /* 0x800000100f1a7221 */ /* 0x010fc60000000000 */
[----:B------:R-:W-:Y:S01]  /*1340*/  LDS R15, [R12] ;  /* 0x000000000c0f7984 */ /* 0x000fe20000000800 */
[----:B------:R-:W-:-:S03]  /*1350*/  FFMA R26, R26, UR8, R19 ;  /* 0x000000081a1a7c23 */ /* 0x000fc60008000013 */
[----:B------:R-:W2:Y:S04]  /*1360*/  LDS R23, [R12+-0xc] ;  /* 0xfffff4000c177984 */ /* 0x000ea80000000800 */
[----:B------:R-:W3:Y:S04]  /*1370*/  LDS R24, [R12+-0x8] ;  /* 0xfffff8000c187984 */ /* 0x000ee80000000800 */
[----:B------:R-:W-:Y:S04]  /*1380*/  LDS R19, [R12+0x8] ;  /* 0x000008000c137984 */ /* 0x000fe80000000800 */
[----:B------:R-:W4:Y:S04]  /*1390*/  LDS R20, [R12+-0x10] ;  /* 0xfffff0000c147984 */ /* 0x000f280000000800 */
[----:B------:R-:W5:Y:S04]  /*13a0*/  LDS R16, [R10+0x8] ;  /* 0x000008000a107984 */ /* 0x000f680000000800 */
[----:B------:R-:W-:Y:S01]  /*13b0*/  LDS R13, [R11+0x4] ;  /* 0x000004000b0d7984 */ /* 0x000fe20000000800 */
[----:B-1----:R-:W-:-:S03]  /*13c0*/  FADD R18, R18, -R21 ;  /* 0x8000001512127221 */ /* 0x002fc60000000000 */
[----:B------:R-:W1:Y:S01]  /*13d0*/  LDS R14, [R11+-0xc] ;  /* 0xfffff4000b0e7984 */ /* 0x000e620000000800 */
[----:B--2---:R-:W-:-:S03]  /*13e0*/  FADD R22, R22, -R23 ;  /* 0x8000001716167221 */ /* 0x004fc60000000000 */
[----:B------:R-:W-:Y:S01]  /*13f0*/  LDS R23, [R11+0xc] ;  /* 0x00000c000b177984 */ /* 0x000fe20000000800 */
[----:B---3--:R-:W-:Y:S01]  /*1400*/  FADD R24, R15, -R24 ;  /* 0x800000180f187221 */ /* 0x008fe20000000000 */
[----:B------:R-:W-:Y:S01]  /*1410*/  FFMA R15, R18, UR10, R25 ;  /* 0x0000000a120f7c23 */ /* 0x000fe20008000019 */
[----:B------:R-:W-:Y:S01]  /*1420*/  FMUL R21, R22, UR9 ;  /* 0x0000000916157c20 */ /* 0x000fe20008400000 */
[----:B------:R-:W-:Y:S04]  /*1430*/  LDS R18, [R11] ;  /* 0x000000000b127984 */ /* 0x000fe80000000800 */
[----:B------:R-:W-:Y:S01]  /*1440*/  LDS R22, [R11+0x8] ;  /* 0x000008000b167984 */ /* 0x000fe20000000800 */
[----:B----4-:R-:W-:-:S03]  /*1450*/  FADD R20, R19, -R20 ;  /* 0x8000001413147221 */ /* 0x010fc60000000000 */
[----:B------:R-:W2:Y:S01]  /*1460*/  LDS R19, [R11+-0x8] ;  /* 0xfffff8000b137984 */ /* 0x000ea20000000800 */
[----:B-----5:R-:W-:-:S03]  /*1470*/  FADD R17, R16, -R17 ;  /* 0x8000001110117221 */ /* 0x020fc60000000000 */
[----:B------:R3:W4:Y:S01]  /*1480*/  LDS R25, [R6+-0x14] ;  /* 0xffffec0006197984 */ /* 0x0007220000000800 */
[----:B------:R-:W-:Y:S01]  /*1490*/  FFMA R16, R17, UR10, R26 ;  /* 0x0000000a11107c23 */ /* 0x000fe2000800001a */
[----:B------:R-:W-:Y:S02]  /*14a0*/  FFMA R17, R24, UR8, R21 ;  /* 0x0000000818117c23 */ /* 0x000fe40008000015 */
[----:B------:R-:W5:Y:S01]  /*14b0*/  LDS R26, [R11+-0x14] ;  /* 0xffffec000b1a7984 */ /* 0x000f620000000800 */
[----:B-1----:R-:W-:Y:S01]  /*14c0*/  FADD R29, R13, -R14 ;  /* 0x8000000e0d1d7221 */ /* 0x002fe20000000000 */
[----:B------:R-:W-:Y:S02]  /*14d0*/  FFMA R17, R20, UR10, R17 ;  /* 0x0000000a14117c23 */ /* 0x000fe40008000011 */
[----:B------:R-:W1:Y:S01]  /*14e0*/  LDS R13, [R11+-0x10] ;  /* 0xfffff0000b0d7984 */ /* 0x000e620000000800 */
[----:B------:R-:W-:Y:S01]  /*14f0*/  FMUL R29, R29, UR9 ;  /* 0x000000091d1d7c20 */ /* 0x000fe20008400000 */
[----:B---3--:R-:W-:-:S02]  /*1500*/  IMAD R6, R5, 0x1080, R6 ;  /* 0x0000108005067824 */ /* 0x008fc400078e0206 */
[----:B------:R0:W3:Y:S04]  /*1510*/  LDS R14, [R10+0xc] ;  /* 0x00000c000a0e7984 */ /* 0x0000e80000000800 */
[----:B------:R-:W-:Y:S04]  /*1520*/  LDS R21, [R12+0xc] ;  /* 0x00000c000c157984 */ /* 0x000fe80000000800 */
[----:B------:R3:W3:Y:S01]  /*1530*/  LDS R24, [R12+-0x14] ;  /* 0xffffec000c187984 */ /* 0x0006e20000000800 */
[----:B0-----:R-:W-:Y:S01]  /*1540*/  IMAD.WIDE R10, R8, 0x4, R2 ;  /* 0x00000004080a7825 */ /* 0x001fe200078e0202 */
[----:B------:R-:W-:-:S03]  /*1550*/  LEA R8, R5, R8, 0xa ;  /* 0x0000000805087211 */ /* 0x000fc600078e50ff */
[----:B--2---:R-:W-:-:S04]  /*1560*/  FADD R18, R18, -R19 ;  /* 0x8000001312127221 */ /* 0x004fc80000000000 */
[----:B------:R-:W-:Y:S01]  /*1570*/  FFMA R18, R18, UR8, R29 ;  /* 0x0000000812127c23 */ /* 0x000fe2000800001d */
[----:B----4-:R-:W-:Y:S01]  /*1580*/  FADD R28, R28, -R25 ;  /* 0x800000191c1c7221 */ /* 0x010fe20000000000 */
[----:B-----5:R-:W-:-:S03]  /*1590*/  FADD R26, R23, -R26 ;  /* 0x8000001a171a7221 */ /* 0x020fc60000000000 */
[----:B------:R-:W-:Y:S01]  /*15a0*/  FFMA R19, R28, UR11, R15 ;  /* 0x0000000b1c137c23 */ /* 0x000fe2000800000f */
[----:B-1----:R-:W-:-:S04]  /*15b0*/  FADD R13, R22, -R13 ;  /* 0x8000000d160d7221 */ /* 0x002fc80000000000 */
[----:B------:R1:W-:Y:S01]  /*15c0*/  STG.E desc[UR6][R10.64], R19 ;  /* 0x000000130a007986 */ /* 0x0003e2000c101906 */
[----:B------:R-:W-:Y:S01]  /*15d0*/  FFMA R13, R13, UR10, R18 ;  /* 0x0000000a0d0d7c23 */ /* 0x000fe20008000012 */
[----:B---3--:R-:W-:Y:S01]  /*15e0*/  FADD R27, R14, -R27 ;  /* 0x8000001b0e1b7221 */ /* 0x008fe20000000000 */
[----:B------:R-:W-:-:S04]  /*15f0*/  IMAD.WIDE R14, R4, 0x4, R2 ;  /* 0x00000004040e7825 */ /* 0x000fc800078e0202 */
[----:B------:R-:W-:Y:S01]  /*1600*/  FFMA R23, R26, UR11, R13 ;  /* 0x0000000b1a177c23 */ /* 0x000fe2000800000d */
[----:B------:R-:W-:Y:S01]  /*1610*/  FFMA R27, R27, UR11, R16 ;  /* 0x0000000b1b1b7c23 */ /* 0x000fe20008000010 */
[----:B------:R-:W-:Y:S01]  /*1620*/  IMAD.WIDE R12, R7, 0x4, R2 ;  /* 0x00000004070c7825 */ /* 0x000fe200078e0202 */
[----:B------:R-:W-:-:S03]  /*1630*/  LEA R7, R5, R7, 0xa ;  /* 0x0000000705077211 */ /* 0x000fc600078e50ff */
[----:B------:R-:W-:Y:S01]  /*1640*/  FADD R24, R21, -R24 ;  /* 0x8000001815187221 */ /* 0x000fe20000000000 */
[----:B------:R-:W-:Y:S01]  /*1650*/  IMAD R4, R5, 0x400, R4 ;  /* 0x0000040005047824 */ /* 0x000fe200078e0204 */
[----:B------:R1:W-:Y:S02]  /*1660*/  STG.E desc[UR6][R12.64], R27 ;  /* 0x0000001b0c007986 */ /* 0x0003e4000c101906 */
[----:B------:R-:W-:Y:S01]  /*1670*/  FFMA R21, R24, UR11, R17 ;  /* 0x0000000b18157c23 */ /* 0x000fe20008000011 */
[----:B------:R-:W-:Y:S01]  /*1680*/  IMAD.WIDE R16, R9, 0x4, R2 ;  /* 0x0000000409107825 */ /* 0x000fe200078e0202 */
[----:B------:R-:W-:-:S03]  /*1690*/  LEA R9, R5, R9, 0xa ;  /* 0x0000000905097211 */ /* 0x000fc600078e50ff */
[----:B------:R1:W-:Y:S04]  /*16a0*/  STG.E desc[UR6][R14.64], R21 ;  /* 0x000000150e007986 */ /* 0x0003e8000c101906 */
[----:B------:R1:W-:Y:S01]  /*16b0*/  STG.E desc[UR6][R16.64], R23 ;  /* 0x0000001710007986 */ /* 0x0003e2000c101906 */
[----:B------:R-:W-:Y:S05]  /*16c0*/  @!P0 BRA `(.L_x_43) ;  /* 0xfffffff800b48947 */ /* 0x000fea000383ffff */
[----:B------:R-:W-:Y:S05]  /*16d0*/  EXIT ;  /* 0x000000000000794d */ /* 0x000fea0003800000 */
.L_x_44:
        /* <DEDUP_REMOVED lines=10> */
.L_x_96:


//--------------------- .text._Z12derivative_xPfS_ --------------------------
	.section	.text._Z12derivative_xPfS_,"ax",@progbits
	.align	128
        .global         _Z12derivative_xPfS_
        .type           _Z12derivative_xPfS_,@function
        .size           _Z12derivative_xPfS_,(.L_x_97 - _Z12derivative_xPfS_)
        .other          _Z12derivative_xPfS_,@"STO_CUDA_ENTRY STV_DEFAULT"
_Z12derivative_xPfS_:
.text._Z12derivative_xPfS_:
[----:B------:R-:W-:Y:S01]  /*0000*/  LDC R1, c[0x0][0x37c] ;  /* 0x0000df00ff017b82 */ /* 0x000fe20000000800 */
[----:B------:R-:W0:Y:S07]  /*0010*/  S2R R4, SR_TID.Y ;  /* 0x0000000000047919 */ /* 0x000e2e0000002200 */
[----:B------:R-:W1:Y:S01]  /*0020*/  S2UR UR4, SR_CTAID.Y ;  /* 0x00000000000479c3 */ /* 0x000e620000002600 */
[----:B------:R-:W2:Y:S01]  /*0030*/  LDCU.64 UR6, c[0x0][0x358] ;  /* 0x00006b00ff0677ac */ /* 0x000ea20008000a00 */
[----:B------:R-:W3:Y:S01]  /*0040*/  S2R R9, SR_TID.X ;  /* 0x0000000000097919 */ /* 0x000ee20000002100 */
[----:B------:R-:W4:Y:S05]  /*0050*/  LDCU.128 UR8, c[0x3][URZ] ;  /* 0x00c00000ff0877ac */ /* 0x000f2a0008000c00 */
[----:B------:R-:W0:Y:S08]  /*0060*/  S2UR UR5, SR_CTAID.X ;  /* 0x00000000000579c3 */ /* 0x000e300000002500 */
[----:B------:R-:W0:Y:S08]  /*0070*/  LDC R5, c[0x0][0x364] ;  /* 0x0000d900ff057b82 */ /* 0x000e300000000800 */
[----:B------:R-:W5:Y:S01]  /*0080*/  LDC.64 R2, c[0x0][0x380] ;  /* 0x0000e000ff027b82 */ /* 0x000f620000000a00 */
[----:B-1----:R-:W-:-:S06]  /*0090*/  USHF.L.U32 UR4, UR4, 0x10, URZ ;  /* 0x0000001004047899 */ /* 0x002fcc00080006ff */
[----:B---3--:R-:W-:Y:S01]  /*00a0*/  LOP3.LUT R0, R9, UR4, RZ, 0xfc, !PT ;  /* 0x0000000409007c12 */ /* 0x008fe2000f8efcff */
[----:B0-----:R-:W-:-:S05]  /*00b0*/  IMAD R5, R5, UR5, R4 ;  /* 0x0000000505057c24 */ /* 0x001fca000f8e0204 */
[----:B------:R-:W-:-:S05]  /*00c0*/  LEA R5, R5, R0, 0x8 ;  /* 0x0000000005057211 */ /* 0x000fca00078e40ff */
[----:B-----5:R-:W-:-:S06]  /*00d0*/  IMAD.WIDE R2, R5, 0x4, R2 ;  /* 0x0000000405027825 */ /* 0x020fcc00078e0202 */
[----:B--2---:R-:W2:Y:S01]  /*00e0*/  LDG.E R2, desc[UR6][R2.64] ;  /* 0x0000000602027981 */ /* 0x004ea2000c1e1900 */
[----:B------:R-:W-:Y:S02]  /*00f0*/  MOV R0, 0x400 ;  /* 0x0000040000007802 */ /* 0x000fe40000000f00 */
[----:B------:R-:W-:Y:S01]  /*0100*/  ISETP.GT.U32.AND P0, PT, R9, 0x3, PT ;  /* 0x000000030900780c */ /* 0x000fe20003f04070 */
[----:B------:R-:W0:Y:S02]  /*0110*/  S2R R7, SR_CgaCtaId ;  /* 0x0000000000077919 */ /* 0x000e240000008800 */
[----:B0-----:R-:W-:-:S05]  /*0120*/  LEA R0, R7, R0, 0x18 ;  /* 0x0000000007007211 */ /* 0x001fca00078ec0ff */
[----:B------:R-:W-:-:S05]  /*0130*/  IMAD R0, R4, 0x420, R0 ;  /* 0x0000042004007824 */ /* 0x000fca00078e0200 */
        /* <DEDUP_REMOVED lines=17> */
[----:B------:R-:W3:Y:S01]  /*0250*/  LDS R15, [R7] ;  /* 0x00000000070f7984 */ /* 0x000ee20000000800 */
[----:B0-----:R-:W-:Y:S01]  /*0260*/  FADD R8, R8, -R11 ;  /* 0x8000000b08087221 */ /* 0x001fe20000000000 */
[----:B-1----:R-:W-:-:S03]  /*0270*/  FADD R6, R6, -R9 ;  /* 0x8000000906067221 */ /* 0x002fc60000000000 */
[----:B----4-:R-:W-:-:S04]  /*0280*/  FMUL R9, R8, UR9 ;  /* 0x0000000908097c20 */ /* 0x010fc80008400000 */
[----:B------:R-:W-:Y:S01]  /*0290*/  FFMA R6, R6, UR8, R9 ;  /* 0x0000000806067c23 */ /* 0x000fe20008000009 */
[----:B--2---:R-:W-:-:S04]  /*02a0*/  FADD R13, R10, -R13 ;  /* 0x8000000d0a0d7221 */ /* 0x004fc80000000000 */
[----:B------:R-:W-:Y:S01]  /*02b0*/  FFMA R6, R13, UR10, R6 ;  /* 0x0000000a0d067c23 */ /* 0x000fe20008000006 */
[----:B---3--:R-:W-:-:S04]  /*02c0*/  FADD R15, R12, -R15 ;  /* 0x8000000f0c0f7221 */ /* 0x008fc80000000000 */
[----:B------:R-:W-:-:S05]  /*02d0*/  FFMA R15, R15, UR11, R6 ;  /* 0x0000000b0f0f7c23 */ /* 0x000fca0008000006 */
[----:B------:R-:W-:Y:S01]  /*02e0*/  STG.E desc[UR6][R2.64], R15 ;  /* 0x0000000f02007986 */ /* 0x000fe2000c101906 */
[----:B------:R-:W-:Y:S05]  /*02f0*/  EXIT ;  /* 0x000000000000794d */ /* 0x000fea0003800000 */
.L_x_45:
        /* <DEDUP_REMOVED lines=16> */
.L_x_97:


//--------------------- .text._Z22derivative2_z_lPencilsPfS_ --------------------------
	.section	.text._Z22derivative2_z_lPencilsPfS_,"ax",@progbits
	.align	128
        .global         _Z22derivative2_z_lPencilsPfS_
        .type           _Z22derivative2_z_lPencilsPfS_,@function
        .size           _Z22derivative2_z_lPencilsPfS_,(.L_x_98 - _Z22derivative2_z_lPencilsPfS_)
        .other          _Z22derivative2_z_lPencilsPfS_,@"STO_CUDA_ENTRY STV_DEFAULT"
_Z22derivative2_z_lPencilsPfS_:
.text._Z22derivative2_z_lPencilsPfS_:
        /* <DEDUP_REMOVED lines=17> */
[----:B------:R-:W-:Y:S02]  /*0110*/  VIMNMX.U32 R6, PT, PT, R5, 0x100, !PT ;  /* 0x0000010005067848 */ /* 0x000fe40007fe0000 */
[----:B------:R-:W-:-:S04]  /*0120*/  SEL R7, RZ, 0x1, P0 ;  /* 0x00000001ff077807 */ /* 0x000fc80000000000 */
[----:B------:R-:W-:Y:S01]  /*0130*/  IADD3 R5, PT, PT, R6, -R5, -R7 ;  /* 0x8000000506057210 */ /* 0x000fe20007ffe807 */
[----:B0-----:R-:W0:Y:S02]  /*0140*/  MUFU.RCP R8, R8 ;  /* 0x0000000800087308 */ /* 0x001e240000001000 */
[----:B0-----:R-:W-:-:S06]  /*0150*/  IADD3 R2, PT, PT, R8, 0xffffffe, RZ ;  /* 0x0ffffffe08027810 */ /* 0x001fcc0007ffe0ff */
[----:B------:R0:W1:Y:S02]  /*0160*/  F2I.FTZ.U32.TRUNC.NTZ R3, R2 ;  /* 0x0000000200037305 */ /* 0x000064000021f000 */
[----:B0-----:R-:W-:Y:S01]  /*0170*/  HFMA2 R2, -RZ, RZ, 0, 0 ;  /* 0x00000000ff027431 */ /* 0x001fe200000001ff */
[----:B-1----:R-:W-:-:S05]  /*0180*/  IADD3 R9, PT, PT, RZ, -R3, RZ ;  /* 0x80000003ff097210 */ /* 0x002fca0007ffe0ff */
[----:B------:R-:W-:-:S04]  /*0190*/  IMAD R9, R9, R0, RZ ;  /* 0x0000000009097224 */ /* 0x000fc800078e02ff */
[----:B------:R-:W-:-:S06]  /*01a0*/  IMAD.HI.U32 R8, R3, R9, R2 ;  /* 0x0000000903087227 */ /* 0x000fcc00078e0002 */
[----:B------:R-:W-:-:S05]  /*01b0*/  IMAD.HI.U32 R8, R8, R5, RZ ;  /* 0x0000000508087227 */ /* 0x000fca00078e00ff */
[----:B------:R-:W-:-:S05]  /*01c0*/  IADD3 R2, PT, PT, -R8, RZ, RZ ;  /* 0x000000ff08027210 */ /* 0x000fca0007ffe1ff */
[----:B------:R-:W-:-:S05]  /*01d0*/  IMAD R5, R0, R2, R5 ;  /* 0x0000000200057224 */ /* 0x000fca00078e0205 */
[----:B------:R-:W-:-:S13]  /*01e0*/  ISETP.GE.U32.AND P0, PT, R5, R0, PT ;  /* 0x000000000500720c */ /* 0x000fda0003f06070 */
[----:B------:R-:W-:Y:S01]  /*01f0*/  @P0 IMAD.IADD R5, R5, 0x1, -R0 ;  /* 0x0000000105050824 */ /* 0x000fe200078e0a00 */
[----:B------:R-:W-:-:S04]  /*0200*/  @P0 IADD3 R8, PT, PT, R8, 0x1, RZ ;  /* 0x0000000108080810 */ /* 0x000fc80007ffe0ff */
[----:B------:R-:W-:Y:S02]  /*0210*/  ISETP.GE.U32.AND P1, PT, R5, R0, PT ;  /* 0x000000000500720c */ /* 0x000fe40003f26070 */
[----:B------:R-:W-:-:S11]  /*0220*/  MOV R5, R15 ;  /* 0x0000000f00057202 */ /* 0x000fd60000000f00 */
[----:B------:R-:W-:Y:S02]  /*0230*/  @P1 IADD3 R8, PT, PT, R8, 0x1, RZ ;  /* 0x0000000108081810 */ /* 0x000fe40007ffe0ff */
[----:B------:R-:W-:-:S05]  /*0240*/  @!P2 LOP3.LUT R8, RZ, R0, RZ, 0x33, !PT ;  /* 0x00000000ff08a212 */ /* 0x000fca00078e33ff */
[----:B------:R-:W-:-:S05]  /*0250*/  IMAD.IADD R7, R7, 0x1, R8 ;  /* 0x0000000107077824 */ /* 0x000fca00078e0208 */
[C---:B------:R-:W-:Y:S02]  /*0260*/  LOP3.LUT R2, R7.reuse, 0x3, RZ, 0xc0, !PT ;  /* 0x0000000307027812 */ /* 0x040fe400078ec0ff */
[----:B------:R-:W-:Y:S02]  /*0270*/  ISETP.GE.U32.AND P1, PT, R7, 0x3, PT ;  /* 0x000000030700780c */ /* 0x000fe40003f26070 */
[----:B------:R-:W-:-:S13]  /*0280*/  ISETP.NE.AND P0, PT, R2, 0x3, PT ;  /* 0x000000030200780c */ /* 0x000fda0003f05270 */
[----:B------:R-:W-:Y:S05]  /*0290*/  @!P0 BRA `(.L_x_49) ;  /* 0x0000000000588947 */ /* 0x000fea0003800000 */
[----:B------:R-:W0:Y:S01]  /*02a0*/  S2UR UR6, SR_CgaCtaId ;  /* 0x00000000000679c3 */ /* 0x000e220000008800 */
[----:B------:R-:W-:Y:S01]  /*02b0*/  UMOV UR5, 0x400 ;  /* 0x0000040000057882 */ /* 0x000fe20000000000 */
[----:B------:R-:W-:Y:S01]  /*02c0*/  IADD3 R6, PT, PT, R4, UR4, RZ ;  /* 0x0000000404067c10 */ /* 0x000fe2000fffe0ff */
[----:B------:R-:W-:Y:S01]  /*02d0*/  VIADD R5, R7, 0x1 ;  /* 0x0000000107057836 */ /* 0x000fe20000000000 */
[C---:B------:R-:W-:Y:S02]  /*02e0*/  LEA R7, R15.reuse, R4, 0x5 ;  /* 0x000000040f077211 */ /* 0x040fe400078e28ff */
[----:B------:R-:W-:Y:S02]  /*02f0*/  LEA R8, R15, R6, 0x10 ;  /* 0x000000060f087211 */ /* 0x000fe400078e80ff */
[----:B------:R-:W1:Y:S01]  /*0300*/  LDC.64 R2, c[0x0][0x380] ;  /* 0x0000e000ff027b82 */ /* 0x000e620000000a00 */
[----:B------:R-:W-:Y:S02]  /*0310*/  LOP3.LUT R6, R5, 0x3, RZ, 0xc0, !PT ;  /* 0x0000000305067812 */ /* 0x000fe400078ec0ff */
[----:B------:R-:W-:-:S02]  /*0320*/  IMAD R13, R11, 0x100, R8 ;  /* 0x000001000b0d7824 */ /* 0x000fc400078e0208 */
[C---:B------:R-:W-:Y:S01]  /*0330*/  IADD3 R8, PT, PT, -R6.reuse, RZ, RZ ;  /* 0x000000ff06087210 */ /* 0x040fe20007ffe1ff */
[----:B------:R-:W-:Y:S01]  /*0340*/  IMAD R5, R6, R0, R15 ;  /* 0x0000000006057224 */ /* 0x000fe200078e020f */
[----:B0-----:R-:W-:-:S06]  /*0350*/  ULEA UR5, UR6, UR5, 0x18 ;  /* 0x0000000506057291 */ /* 0x001fcc000f8ec0ff */
[----:B------:R-:W-:-:S04]  /*0360*/  LEA R7, R7, UR5, 0x2 ;  /* 0x0000000507077c11 */ /* 0x000fc8000f8e10ff */
[----:B------:R-:W-:-:S07]  /*0370*/  IADD3 R9, PT, PT, R7, 0x200, RZ ;  /* 0x0000020007097810 */ /* 0x000fce0007ffe0ff */
.L_x_50:
        /* <DEDUP_REMOVED lines=8> */
.L_x_49:
[----:B------:R-:W-:Y:S05]  /*0400*/  BSYNC.RECONVERGENT B1 ;  /* 0x0000000000017941 */ /* 0x000fea0003800200 */
.L_x_48:
        /* <DEDUP_REMOVED lines=11> */
[C---:B------:R-:W-:Y:S01]  /*04c0*/  LEA R23, R0.reuse, R19, 0x11 ;  /* 0x0000001300177211 */ /* 0x040fe200078e88ff */
[----:B------:R-:W-:Y:S01]  /*04d0*/  IMAD R21, R0, 0x30000, R19 ;  /* 0x0003000000157824 */ /* 0x000fe200078e0213 */
[----:B0-----:R-:W-:-:S06]  /*04e0*/  ULEA UR5, UR6, UR5, 0x18 ;  /* 0x0000000506057291 */ /* 0x001fcc000f8ec0ff */
[----:B------:R-:W-:-:S04]  /*04f0*/  LEA R6, R9, UR5, 0x2 ;  /* 0x0000000509067c11 */ /* 0x000fc8000f8e10ff */
[----:B------:R-:W-:-:S07]  /*0500*/  IADD3 R27, PT, PT, R6, 0x200, RZ ;  /* 0x00000200061b7810 */ /* 0x000fce0007ffe0ff */
.L_x_51:
        /* <DEDUP_REMOVED lines=23> */
.L_x_47:
[----:B------:R-:W-:Y:S05]  /*0680*/  BSYNC.RECONVERGENT B0 ;  /* 0x0000000000007941 */ /* 0x000fea0003800200 */
.L_x_46:
        /* <DEDUP_REMOVED lines=14> */
.L_x_53:
[----:B------:R-:W-:Y:S05]  /*0770*/  BSYNC.RECONVERGENT B0 ;  /* 0x0000000000007941 */ /* 0x000fea0003800200 */
.L_x_52:
[----:B------:R-:W-:Y:S06]  /*0780*/  BAR.SYNC.DEFER_BLOCKING 0x0 ;  /* 0x0000000000007b1d */ /* 0x000fec0000010000 */
[----:B------:R-:W-:Y:S05]  /*0790*/  @P1 EXIT ;  /* 0x000000000000194d */ /* 0x000fea0003800000 */
[----:B0-----:R-:W2:Y:S01]  /*07a0*/  LDC R0, c[0x0][0x364] ;  /* 0x0000d900ff007b82 */ /* 0x001ea20000000800 */
[----:B------:R-:W0:Y:S01]  /*07b0*/  LDCU UR7, c[0x3][0x68] ;  /* 0x00c00d00ff0777ac */ /* 0x000e220008000800 */
[----:B------:R-:W-:Y:S01]  /*07c0*/  BSSY.RECONVERGENT B0, `(.L_x_54) ;  /* 0x0000046000007945 */ /* 0x000fe20003800200 */
[----:B------:R-:W1:Y:S01]  /*07d0*/  LDCU.64 UR10, c[0x3][0x58] ;  /* 0x00c00b00ff0a77ac */ /* 0x000e620008000a00 */
[----:B------:R-:W3:Y:S01]  /*07e0*/  LDCU.64 UR12, c[0x3][0x60] ;  /* 0x00c00c00ff0c77ac */ /* 0x000ee20008000a00 */
[----:B--2---:R-:W2:Y:S01]  /*07f0*/  I2F.U32.RP R8, R0 ;  /* 0x0000000000087306 */ /* 0x004ea20000209000 */
[----:B------:R-:W-:Y:S02]  /*0800*/  IADD3 R5, PT, PT, R15, R0, RZ ;  /* 0x000000000f057210 */ /* 0x000fe40007ffe0ff */
[----:B------:R-:W-:Y:S02]  /*0810*/  ISETP.NE.U32.AND P2, PT, R0, RZ, PT ;  /* 0x000000ff0000720c */ /* 0x000fe40003f45070 */
[----:B------:R-:W-:-:S02]  /*0820*/  ISETP.GE.U32.AND P0, PT, R5, 0x100, PT ;  /* 0x000001000500780c */ /* 0x000fc40003f06070 */
[----:B------:R-:W-:Y:S02]  /*0830*/  VIMNMX.U32 R6, PT, PT, R5, 0x100, !PT ;  /* 0x0000010005067848 */ /* 0x000fe40007fe0000 */
[----:B------:R-:W-:-:S04]  /*0840*/  SEL R7, RZ, 0x1, P0 ;  /* 0x00000001ff077807 */ /* 0x000fc80000000000 */
[----:B------:R-:W-:Y:S01]  /*0850*/  IADD3 R5, PT, PT, R6, -R5, -R7 ;  /* 0x8000000506057210 */ /* 0x000fe20007ffe807 */
[----:B--2---:R-:W2:Y:S02]  /*0860*/  MUFU.RCP R8, R8 ;  /* 0x0000000800087308 */ /* 0x004ea40000001000 */
[----:B--2---:R-:W-:-:S06]  /*0870*/  IADD3 R2, PT, PT, R8, 0xffffffe, RZ ;  /* 0x0ffffffe08027810 */ /* 0x004fcc0007ffe0ff */
[----:B------:R2:W4:Y:S02]  /*0880*/  F2I.FTZ.U32.TRUNC.NTZ R3, R2 ;  /* 0x0000000200037305 */ /* 0x000524000021f000 */
[----:B--2---:R-:W-:Y:S02]  /*0890*/  HFMA2 R2, -RZ, RZ, 0, 0 ;  /* 0x00000000ff027431 */ /* 0x004fe400000001ff */
[----:B----4-:R-:W-:-:S04]  /*08a0*/  IMAD.MOV R9, RZ, RZ, -R3 ;  /* 0x000000ffff097224 */ /* 0x010fc800078e0a03 */
        /* <DEDUP_REMOVED lines=10> */
[----:B------:R-:W-:-:S04]  /*0950*/  @!P2 LOP3.LUT R8, RZ, R0, RZ, 0x33, !PT ;  /* 0x00000000ff08a212 */ /* 0x000fc800078e33ff */
[----:B------:R-:W-:-:S04]  /*0960*/  IADD3 R5, PT, PT, R7, R8, RZ ;  /* 0x0000000807057210 */ /* 0x000fc80007ffe0ff */
[C---:B------:R-:W-:Y:S02]  /*0970*/  LOP3.LUT R2, R5.reuse, 0x3, RZ, 0xc0, !PT ;  /* 0x0000000305027812 */ /* 0x040fe400078ec0ff */
[----:B------:R-:W-:Y:S02]  /*0980*/  ISETP.GE.U32.AND P1, PT, R5, 0x3, PT ;  /* 0x000000030500780c */ /* 0x000fe40003f26070 */
[----:B------:R-:W-:-:S13]  /*0990*/  ISETP.NE.AND P0, PT, R2, 0x3, PT ;  /* 0x000000030200780c */ /* 0x000fda0003f05270 */
[----:B01-3--:R-:W-:Y:S05]  /*09a0*/  @!P0 BRA `(.L_x_55) ;  /* 0x00000000009c8947 */ /* 0x00bfea0003800000 */
[----:B------:R-:W0:Y:S01]  /*09b0*/  S2UR UR6, SR_CgaCtaId ;  /* 0x00000000000679c3 */ /* 0x000e220000008800 */
[----:B------:R-:W-:Y:S01]  /*09c0*/  UMOV UR5, 0x400 ;  /* 0x0000040000057882 */ /* 0x000fe20000000000 */
[----:B------:R-:W-:Y:S01]  /*09d0*/  VIADD R6, R4, UR4 ;  /* 0x0000000404067c36 */ /* 0x000fe20008000000 */
[----:B------:R-:W-:Y:S02]  /*09e0*/  IADD3 R5, PT, PT, R5, 0x1, RZ ;  /* 0x0000000105057810 */ /* 0x000fe40007ffe0ff */
[C---:B------:R-:W-:Y:S02]  /*09f0*/  LEA R7, R15.reuse, R4, 0x5 ;  /* 0x000000040f077211 */ /* 0x040fe400078e28ff */
[----:B------:R-:W-:Y:S01]  /*0a00*/  LEA R8, R15, R6, 0x10 ;  /* 0x000000060f087211 */ /* 0x000fe200078e80ff */
[----:B------:R-:W1:Y:S01]  /*0a10*/  LDC.64 R2, c[0x0][0x388] ;  /* 0x0000e200ff027b82 */ /* 0x000e620000000a00 */
[----:B------:R-:W-:-:S03]  /*0a20*/  LOP3.LUT R6, R5, 0x3, RZ, 0xc0, !PT ;  /* 0x0000000305067812 */ /* 0x000fc600078ec0ff */
[----:B------:R-:W-:Y:S02]  /*0a30*/  IMAD R5, R11, 0x100, R8 ;  /* 0x000001000b057824 */ /* 0x000fe400078e0208 */
[C---:B------:R-:W-:Y:S01]  /*0a40*/  IMAD R15, R6.reuse, R0, R15 ;  /* 0x00000000060f7224 */ /* 0x040fe200078e020f */
[----:B------:R-:W-:Y:S01]  /*0a50*/  IADD3 R6, PT, PT, -R6, RZ, RZ ;  /* 0x000000ff06067210 */ /* 0x000fe20007ffe1ff */
[----:B0-----:R-:W-:-:S06]  /*0a60*/  ULEA UR5, UR6, UR5, 0x18 ;  /* 0x0000000506057291 */ /* 0x001fcc000f8ec0ff */
[----:B------:R-:W-:-:S04]  /*0a70*/  LEA R7, R7, UR5, 0x2 ;  /* 0x0000000507077c11 */ /* 0x000fc8000f8e10ff */
[----:B------:R-:W-:-:S07]  /*0a80*/  IADD3 R7, PT, PT, R7, 0x200, RZ ;  /* 0x0000020007077810 */ /* 0x000fce0007ffe0ff */
.L_x_56:
[----:B------:R-:W-:Y:S01]  /*0a90*/  LDS R10, [R7+0x100] ;  /* 0x00010000070a7984 */ /* 0x000fe20000000800 */
[----:B------:R-:W-:-:S03]  /*0aa0*/  IADD3 R6, PT, PT, R6, 0x1, RZ ;  /* 0x0000000106067810 */ /* 0x000fc60007ffe0ff */
[----:B0-----:R-:W0:Y:S01]  /*0ab0*/  LDS R13, [R7+-0x100] ;  /* 0xffff0000070d7984 */ /* 0x001e220000000800 */
[----:B------:R-:W-:-:S03]  /*0ac0*/  ISETP.NE.AND P0, PT, R6, RZ, PT ;  /* 0x000000ff0600720c */ /* 0x000fc60003f05270 */
[----:B------:R-:W-:Y:S04]  /*0ad0*/  LDS R8, [R7+0x80] ;  /* 0x0000800007087984 */ /* 0x000fe80000000800 */
[----:B------:R-:W2:Y:S04]  /*0ae0*/  LDS R9, [R7+-0x80] ;  /* 0xffff800007097984 */ /* 0x000ea80000000800 */
[----:B------:R-:W-:Y:S04]  /*0af0*/  LDS R12, [R7+0x180] ;  /* 0x00018000070c7984 */ /* 0x000fe80000000800 */
[----:B------:R-:W3:Y:S04]  /*0b00*/  LDS R17, [R7+-0x180] ;  /* 0xfffe800007117984 */ /* 0x000ee80000000800 */
[----:B------:R-:W-:Y:S04]  /*0b10*/  LDS R14, [R7+0x200] ;  /* 0x00020000070e7984 */ /* 0x000fe80000000800 */
[----:B------:R-:W4:Y:S04]  /*0b20*/  LDS R19, [R7+-0x200] ;  /* 0xfffe000007137984 */ /* 0x000f280000000800 */
[----:B------:R5:W1:Y:S02]  /*0b30*/  LDS R16, [R7] ;  /* 0x0000000007107984 */ /* 0x000a640000000800 */
[----:B-----5:R-:W-:Y:S01]  /*0b40*/  LEA R7, R0, R7, 0x7 ;  /* 0x0000000700077211 */ /* 0x020fe200078e38ff */
[----:B0-----:R-:W-:Y:S01]  /*0b50*/  FADD R10, R10, R13 ;  /* 0x0000000d0a0a7221 */ /* 0x001fe20000000000 */
[----:B--2---:R-:W-:-:S03]  /*0b60*/  FADD R8, R8, R9 ;  /* 0x0000000908087221 */ /* 0x004fc60000000000 */
[----:B------:R-:W-:-:S04]  /*0b70*/  FMUL R9, R10, UR11 ;  /* 0x0000000b0a097c20 */ /* 0x000fc80008400000 */
[----:B------:R-:W-:Y:S01]  /*0b80*/  FFMA R8, R8, UR10, R9 ;  /* 0x0000000a08087c23 */ /* 0x000fe20008000009 */
[----:B---3--:R-:W-:-:S04]  /*0b90*/  FADD R17, R12, R17 ;  /* 0x000000110c117221 */ /* 0x008fc80000000000 */
[----:B------:R-:W-:Y:S01]  /*0ba0*/  FFMA R8, R17, UR12, R8 ;  /* 0x0000000c11087c23 */ /* 0x000fe20008000008 */
[----:B----4-:R-:W-:-:S04]  /*0bb0*/  FADD R19, R14, R19 ;  /* 0x000000130e137221 */ /* 0x010fc80000000000 */
[----:B------:R-:W-:Y:S01]  /*0bc0*/  FFMA R19, R19, UR13, R8 ;  /* 0x0000000d13137c23 */ /* 0x000fe20008000008 */
[----:B-1----:R-:W-:-:S04]  /*0bd0*/  IMAD.WIDE R8, R5, 0x4, R2 ;  /* 0x0000000405087825 */ /* 0x002fc800078e0202 */
[----:B------:R-:W-:Y:S01]  /*0be0*/  FFMA R19, R16, UR7, R19 ;  /* 0x0000000710137c23 */ /* 0x000fe20008000013 */
[----:B------:R-:W-:-:S04]  /*0bf0*/  IMAD R5, R0, 0x10000, R5 ;  /* 0x0001000000057824 */ /* 0x000fc800078e0205 */
[----:B------:R0:W-:Y:S01]  /*0c00*/  STG.E desc[UR8][R8.64], R19 ;  /* 0x0000001308007986 */ /* 0x0001e2000c101908 */
[----:B------:R-:W-:Y:S05]  /*0c10*/  @P0 BRA `(.L_x_56) ;  /* 0xfffffffc009c0947 */ /* 0x000fea000383ffff */
.L_x_55:
[----:B------:R-:W-:Y:S05]  /*0c20*/  BSYNC.RECONVERGENT B0 ;  /* 0x0000000000007941 */ /* 0x000fea0003800200 */
.L_x_54:
[----:B------:R-:W-:Y:S05]  /*0c30*/  @!P1 EXIT ;  /* 0x000000000000994d */ /* 0x000fea0003800000 */
[----:B------:R-:W1:Y:S01]  /*0c40*/  S2UR UR6, SR_CgaCtaId ;  /* 0x00000000000679c3 */ /* 0x000e620000008800 */
[----:B------:R-:W-:Y:S01]  /*0c50*/  UMOV UR5, 0x400 ;  /* 0x0000040000057882 */ /* 0x000fe20000000000 */
[----:B------:R-:W-:Y:S01]  /*0c60*/  IADD3 R6, PT, PT, R4, UR4, RZ ;  /* 0x0000000404067c10 */ /* 0x000fe2000fffe0ff */
[C---:B------:R-:W-:Y:S01]  /*0c70*/  IMAD.IADD R5, R15.reuse, 0x1, R0 ;  /* 0x000000010f057824 */ /* 0x040fe200078e0200 */
[C---:B------:R-:W-:Y:S01]  /*0c80*/  LEA R7, R15.reuse, R4, 0x5 ;  /* 0x000000040f077211 */ /* 0x040fe200078e28ff */
[----:B------:R-:W2:Y:S01]  /*0c90*/  LDCU UR12, c[0x3][0x68] ;  /* 0x00c00d00ff0c77ac */ /* 0x000ea20008000800 */
[-C--:B0-----:R-:W-:Y:S02]  /*0ca0*/  LEA R8, R15, R6.reuse, 0x10 ;  /* 0x000000060f087211 */ /* 0x081fe400078e80ff */
[----:B------:R-:W0:Y:S01]  /*0cb0*/  LDC.64 R2, c[0x0][0x388] ;  /* 0x0000e200ff027b82 */ /* 0x000e220000000a00 */
[----:B------:R-:W-:Y:S01]  /*0cc0*/  LEA R4, R5, R6, 0x10 ;  /* 0x0000000605047211 */ /* 0x000fe200078e80ff */
[----:B------:R-:W3:Y:S01]  /*0cd0*/  LDCU.64 UR10, c[0x3][0x58] ;  /* 0x00c00b00ff0a77ac */ /* 0x000ee20008000a00 */
[----:B------:R-:W-:-:S03]  /*0ce0*/  LEA R9, R11, R8, 0x8 ;  /* 0x000000080b097211 */ /* 0x000fc600078e40ff */
[----:B------:R-:W-:Y:S01]  /*0cf0*/  IMAD R11, R11, 0x100, R4 ;  /* 0x000001000b0b7824 */ /* 0x000fe200078e0204 */
[----:B------:R-:W-:Y:S01]  /*0d00*/  LEA R5, R0, R9, 0x11 ;  /* 0x0000000900057211 */ /* 0x000fe200078e88ff */
[----:B-1----:R-:W-:Y:S01]  /*0d10*/  ULEA UR5, UR6, UR5, 0x18 ;  /* 0x0000000506057291 */ /* 0x002fe2000f8ec0ff */
[----:B------:R-:W1:Y:S05]  /*0d20*/  LDCU.64 UR6, c[0x3][0x60] ;  /* 0x00c00c00ff0677ac */ /* 0x000e6a0008000a00 */
[----:B------:R-:W-:-:S04]  /*0d30*/  LEA R7, R7, UR5, 0x2 ;  /* 0x0000000507077c11 */ /* 0x000fc8000f8e10ff */
[----:B------:R-:W-:Y:S01]  /*0d40*/  IADD3 R13, PT, PT, R7, 0x280, RZ ;  /* 0x00000280070d7810 */ /* 0x000fe20007ffe0ff */
[----:B--23--:R-:W-:-:S07]  /*0d50*/  IMAD R7, R0, 0x30000, R9 ;  /* 0x0003000000077824 */ /* 0x00cfce00078e0209 */
.L_x_57:
[C---:B--2---:R-:W-:Y:S01]  /*0d60*/  LEA R17, R0.reuse, R13, 0x7 ;  /* 0x0000000d00117211 */ /* 0x044fe200078e38ff */
[----:B------:R-:W-:Y:S01]  /*0d70*/  LDS R10, [R13+0x80] ;  /* 0x000080000d0a7984 */ /* 0x000fe20000000800 */
[----:B------:R-:W-:-:S03]  /*0d80*/  LEA R15, R0, R15, 0x2 ;  /* 0x0000000f000f7211 */ /* 0x000fc600078e10ff */
[----:B------:R-:W-:Y:S01]  /*0d90*/  LDS R12, [R17+0x80] ;  /* 0x00008000110c7984 */ /* 0x000fe20000000800 */
[C---:B------:R-:W-:Y:S01]  /*0da0*/  IMAD R19, R0.reuse, 0x80, R17 ;  /* 0x0000008000137824 */ /* 0x040fe200078e0211 */
[----:B------:R-:W-:Y:S02]  /*0db0*/  ISETP.GE.U32.AND P0, PT, R15, 0x100, PT ;  /* 0x000001000f00780c */ /* 0x000fe40003f06070 */
[----:B------:R-:W2:Y:S02]  /*0dc0*/  LDS R23, [R17+-0x180] ;  /* 0xfffe800011177984 */ /* 0x000ea40000000800 */
[----:B------:R-:W-:Y:S02]  /*0dd0*/  LEA R6, R0, R19, 0x7 ;  /* 0x0000001300067211 */ /* 0x000fe400078e38ff */
[----:B------:R-:W-:Y:S04]  /*0de0*/  LDS R14, [R17] ;  /* 0x00000000110e7984 */ /* 0x000fe80000000800 */
[----:B------:R-:W3:Y:S04]  /*0df0*/  LDS R29, [R17+-0x100] ;  /* 0xffff0000111d7984 */ /* 0x000ee80000000800 */
[----:B------:R-:W4:Y:S04]  /*0e00*/  LDS R21, [R13+-0x180] ;  /* 0xfffe80000d157984 */ /* 0x000f280000000800 */
[----:B------:R-:W-:Y:S04]  /*0e10*/  LDS R25, [R17+0x100] ;  /* 0x0001000011197984 */ /* 0x000fe80000000800 */
[----:B------:R-:W5:Y:S04]  /*0e20*/  LDS R4, [R17+-0x200] ;  /* 0xfffe000011047984 */ /* 0x000f680000000800 */
[----:B------:R-:W-:Y:S04]  /*0e30*/  LDS R18, [R13] ;  /* 0x000000000d127984 */ /* 0x000fe80000000800 */
[----:B------:R-:W0:Y:S04]  /*0e40*/  LDS R16, [R13+-0x100] ;  /* 0xffff00000d107984 */ /* 0x000e280000000800 */
[----:B------:R-:W-:Y:S04]  /*0e50*/  LDS R8, [R13+0x100] ;  /* 0x000100000d087984 */ /* 0x000fe80000000800 */
[----:B------:R-:W0:Y:S01]  /*0e60*/  LDS R27, [R13+-0x200] ;  /* 0xfffe00000d1b7984 */ /* 0x000e220000000800 */
[----:B--2---:R-:W-:-:S03]  /*0e70*/  FADD R22, R12, R23 ;  /* 0x000000170c167221 */ /* 0x004fc60000000000 */
[----:B------:R-:W-:Y:S04]  /*0e80*/  LDS R26, [R19] ;  /* 0x00000000131a7984 */ /* 0x000fe80000000800 */
[----:B------:R-:W-:Y:S01]  /*0e90*/  LDS R12, [R6+0x80] ;  /* 0x00008000060c7984 */ /* 0x000fe20000000800 */
[----:B---3--:R-:W-:Y:S01]  /*0ea0*/  FADD R14, R14, R29 ;  /* 0x0000001d0e0e7221 */ /* 0x008fe20000000000 */
[----:B------:R-:W-:Y:S02]  /*0eb0*/  FMUL R29, R22, UR11 ;  /* 0x0000000b161d7c20 */ /* 0x000fe40008400000 */
[----:B------:R-:W2:Y:S01]  /*0ec0*/  LDS R23, [R6+-0x180] ;  /* 0xfffe800006177984 */ /* 0x000ea20000000800 */
[----:B----4-:R-:W-:Y:S01]  /*0ed0*/  FADD R20, R10, R21 ;  /* 0x000000150a147221 */ /* 0x010fe20000000000 */
[----:B------:R-:W-:-:S02]  /*0ee0*/  FFMA R14, R14, UR10, R29 ;  /* 0x0000000a0e0e7c23 */ /* 0x000fc4000800001d */
[----:B------:R-:W-:Y:S01]  /*0ef0*/  LDS R21, [R19+0x80] ;  /* 0x0000800013157984 */ /* 0x000fe20000000800 */
[----:B------:R-:W-:-:S03]  /*0f00*/  FMUL R20, R20, UR11 ;  /* 0x0000000b14147c20 */ /* 0x000fc60008400000 */
[----:B------:R-:W3:Y:S01]  /*0f10*/  LDS R10, [R19+-0x180] ;  /* 0xfffe8000130a7984 */ /* 0x000ee20000000800 */
[----:B-----5:R-:W-:-:S03]  /*0f20*/  FADD R25, R25, R4 ;  /* 0x0000000419197221 */ /* 0x020fc60000000000 */
[----:B------:R-:W4:Y:S01]  /*0f30*/  LDS R24, [R19+-0x100] ;  /* 0xffff000013187984 */ /* 0x000f220000000800 */
[----:B-1----:R-:W-:-:S03]  /*0f40*/  FFMA R4, R25, UR6, R14 ;  /* 0x0000000619047c23 */ /* 0x002fc6000800000e */
[----:B------:R-:W-:Y:S01]  /*0f50*/  LDS R25, [R6] ;  /* 0x0000000006197984 */ /* 0x000fe20000000800 */
[----:B0-----:R-:W-:-:S03]  /*0f60*/  FADD R16, R18, R16 ;  /* 0x0000001012107221 */ /* 0x001fc60000000000 */
[----:B------:R-:W0:Y:S01]  /*0f70*/  LDS R18, [R6+-0x100] ;  /* 0xffff000006127984 */ /* 0x000e220000000800 */
[----:B------:R-:W-:-:S03]  /*0f80*/  FFMA R16, R16, UR10, R20 ;  /* 0x0000000a10107c23 */ /* 0x000fc60008000014 */
[----:B------:R-:W-:Y:S01]  /*0f90*/  LDS R29, [R19+0x100] ;  /* 0x00010000131d7984 */ /* 0x000fe20000000800 */
[----:B------:R-:W-:-:S03]  /*0fa0*/  FADD R27, R8, R27 ;  /* 0x0000001b081b7221 */ /* 0x000fc60000000000 */
[----:B------:R-:W1:Y:S01]  /*0fb0*/  LDS R14, [R19+-0x200] ;  /* 0xfffe0000130e7984 */ /* 0x000e620000000800 */
[----:B------:R-:W-:-:S03]  /*0fc0*/  FFMA R8, R27, UR6, R16 ;  /* 0x000000061b087c23 */ /* 0x000fc60008000010 */
[----:B------:R-:W-:Y:S04]  /*0fd0*/  LDS R27, [R17+0x180] ;  /* 0x00018000111b7984 */ /* 0x000fe80000000800 */
[----:B------:R-:W5:Y:S04]  /*0fe0*/  LDS R16, [R17+-0x280] ;  /* 0xfffd800011107984 */ /* 0x000f680000000800 */
[----:B------:R-:W-:Y:S01]  /*0ff0*/  LDS R20, [R6+0x100] ;  /* 0x0001000006147984 */ /* 0x000fe20000000800 */
[----:B--2---:R-:W-:-:S03]  /*1000*/  FADD R12, R12, R23 ;  /* 0x000000170c0c7221 */ /* 0x004fc60000000000 */
[----:B------:R-:W2:Y:S01]  /*1010*/  LDS R22, [R6+-0x200] ;  /* 0xfffe000006167984 */ /* 0x000ea20000000800 */
[----:B---3--:R-:W-:-:S03]  /*1020*/  FADD R21, R21, R10 ;  /* 0x0000000a15157221 */ /* 0x008fc60000000000 */
[----:B------:R-:W-:Y:S01]  /*1030*/  LDS R17, [R17+-0x80] ;  /* 0xffff800011117984 */ /* 0x000fe20000000800 */
[----:B------:R-:W-:Y:S01]  /*1040*/  FMUL R23, R21, UR11 ;  /* 0x0000000b15177c20 */ /* 0x000fe20008400000 */
[----:B----4-:R-:W-:Y:S02]  /*1050*/  FADD R10, R26, R24 ;  /* 0x000000181a0a7221 */ /* 0x010fe40000000000 */
[----:B------:R-:W-:Y:S02]  /*1060*/  LDS R24, [R19+-0x80] ;  /* 0xffff800013187984 */ /* 0x000fe40000000800 */
[----:B------:R-:W-:Y:S02]  /*1070*/  FFMA R10, R10, UR10, R23 ;  /* 0x0000000a0a0a7c23 */ /* 0x000fe40008000017 */
[----:B------:R-:W-:Y:S01]  /*1080*/  LDS R23, [R6+0x180] ;  /* 0x0001800006177984 */ /* 0x000fe20000000800 */
[----:B0-----:R-:W-:Y:S01]  /*1090*/  FADD R18, R25, R18 ;  /* 0x0000001219127221 */ /* 0x001fe20000000000 */
[----:B------:R-:W-:-:S02]  /*10a0*/  FMUL R25, R12, UR11 ;  /* 0x0000000b0c197c20 */ /* 0x000fc40008400000 */
[----:B------:R-:W-:Y:S04]  /*10b0*/  LDS R12, [R13+-0x280] ;  /* 0xfffd80000d0c7984 */ /* 0x000fe80000000800 */
[----:B------:R-:W-:Y:S01]  /*10c0*/  LDS R26, [R6+-0x80] ;  /* 0xffff8000061a7984 */ /* 0x000fe20000000800 */
[----:B-1----:R-:W-:-:S03]  /*10d0*/  FADD R29, R29, R14 ;  /* 0x0000000e1d1d7221 */ /* 0x002fc60000000000 */
[----:B------:R-:W0:Y:S01]  /*10e0*/  LDS R14, [R6+-0x280] ;  /* 0xfffd8000060e7984 */ /* 0x000e220000000800 */
[----:B------:R-:W-:Y:S01]  /*10f0*/  FFMA R10, R29, UR6, R10 ;  /* 0x000000061d0a7c23 */ /* 0x000fe2000800000a */
[----:B-----5:R-:W-:Y:S01]  /*1100*/  FADD R21, R27, R16 ;  /* 0x000000101b157221 */ /* 0x020fe20000000000 */
[----:B------:R-:W-:Y:S01]  /*1110*/  FFMA R16, R18, UR10, R25 ;  /* 0x0000000a12107c23 */ /* 0x000fe20008000019 */
[----:B------:R-:W1:Y:S02]  /*1120*/  LDS R27, [R13+0x180] ;  /* 0x000180000d1b7984 */ /* 0x000e640000000800 */
[----:B------:R-:W-:Y:S02]  /*1130*/  FFMA R4, R21, UR7, R4 ;  /* 0x0000000715047c23 */ /* 0x000fe40008000004 */
[----:B------:R-:W-:Y:S01]  /*1140*/  LDS R25, [R19+0x180] ;  /* 0x0001800013197984 */ /* 0x000fe20000000800 */
[----:B--2---:R-:W-:-:S03]  /*1150*/  FADD R20, R20, R22 ;  /* 0x0000001614147221 */ /* 0x004fc60000000000 */
[----:B------:R-:W2:Y:S01]  /*1160*/  LDS R18, [R19+-0x280] ;  /* 0xfffd800013127984 */ /* 0x000ea20000000800 */
[----:B------:R-:W-:-:S03]  /*1170*/  FFMA R16, R20, UR6, R16 ;  /* 0x0000000614107c23 */ /* 0x000fc60008000010 */
[----:B------:R3:W4:Y:S02]  /*1180*/  LDS R22, [R13+-0x80] ;  /* 0xffff80000d167984 */ /* 0x0007240000000800 */
[----:B---3--:R-:W-:Y:S01]  /*1190*/  LEA R13, R0, R13, 0x9 ;  /* 0x0000000d000d7211 */ /* 0x008fe200078e48ff */
[----:B0-----:R-:W-:-:S04]  /*11a0*/  FADD R23, R23, R14 ;  /* 0x0000000e17177221 */ /* 0x001fc80000000000 */
[----:B------:R-:W-:Y:S01]  /*11b0*/  FFMA R23, R23, UR7, R16 ;  /* 0x0000000717177c23 */ /* 0x000fe20008000010 */
[----:B-1----:R-:W-:-:S03]  /*11c0*/  FADD R27, R27, R12 ;  /* 0x0000000c1b1b7221 */ /* 0x002fc60000000000 */
[----:B------:R-:W-:Y:S01]  /*11d0*/  FFMA R26, R26, UR12, R23 ;  /* 0x0000000c1a1a7c23 */ /* 0x000fe20008000017 */
[----:B------:R-:W-:Y:S01]  /*11e0*/  FFMA R27, R27, UR7, R8 ;  /* 0x000000071b1b7c23 */ /* 0x000fe20008000008 */
[----:B--2---:R-:W-:Y:S01]  /*11f0*/  FADD R25, R25, R18 ;  /* 0x0000001219197221 */ /* 0x004fe20000000000 */
[----:B------:R-:W-:-:S04]  /*1200*/  IMAD.WIDE R18, R11, 0x4, R2 ;  /* 0x000000040b127825 */ /* 0x000fc800078e0202 */
[----:B------:R-:W-:Y:S01]  /*1210*/  FFMA R21, R25, UR7, R10 ;  /* 0x0000000719157c23 */ /* 0x000fe2000800000a */
[----:B------:R-:W-:Y:S01]  /*1220*/  FFMA R25, R17, UR12, R4 ;  /* 0x0000000c11197c23 */ /* 0x000fe20008000004 */
[----:B----4-:R-:W-:Y:S01]  /*1230*/  FFMA R27, R22, UR12, R27 ;  /* 0x0000000c161b7c23 */ /* 0x010fe2000800001b */
[----:B------:R-:W-:-:S04]  /*1240*/  IMAD.WIDE R16, R9, 0x4, R2 ;  /* 0x0000000409107825 */ /* 0x000fc800078e0202 */
[----:B------:R-:W-:Y:S01]  /*1250*/  FFMA R29, R24, UR12, R21 ;  /* 0x0000000c181d7c23 */ /* 0x000fe20008000015 */
[C---:B------:R-:W-:Y:S01]  /*1260*/  LEA R9, R0.reuse, R9, 0x12 ;  /* 0x0000000900097211 */ /* 0x040fe200078e90ff */
[--C-:B------:R-:W-:Y:S01]  /*1270*/  IMAD.WIDE R20, R5, 0x4, R2.reuse ;  /* 0x0000000405147825 */ /* 0x100fe200078e0202 */
[----:B------:R2:W-:Y:S01]  /*1280*/  STG.E desc[UR8][R16.64], R27 ;  /* 0x0000001b10007986 */ /* 0x0005e2000c101908 */
[C---:B------:R-:W-:Y:S02]  /*1290*/  LEA R5, R0.reuse, R5, 0x12 ;  /* 0x0000000500057211 */ /* 0x040fe400078e90ff */
[----:B------:R-:W-:Y:S01]  /*12a0*/  IMAD.WIDE R22, R7, 0x4, R2 ;  /* 0x0000000407167825 */ /* 0x000fe200078e0202 */
[----:B------:R2:W-:Y:S01]  /*12b0*/  STG.E desc[UR8][R18.64], R25 ;  /* 0x0000001912007986 */ /* 0x0005e2000c101908 */
[C---:B------:R-:W-:Y:S02]  /*12c0*/  LEA R7, R0.reuse, R7, 0x12 ;  /* 0x0000000700077211 */ /* 0x040fe400078e90ff */
[----:B------:R-:W-:Y:S01]  /*12d0*/  IMAD R11, R0, 0x40000, R11 ;  /* 0x00040000000b7824 */ /* 0x000fe200078e020b */
[----:B------:R2:W-:Y:S04]  /*12e0*/  STG.E desc[UR8][R20.64], R29 ;  /* 0x0000001d14007986 */ /* 0x0005e8000c101908 */
[----:B------:R2:W-:Y:S01]  /*12f0*/  STG.E desc[UR8][R22.64], R26 ;  /* 0x0000001a16007986 */ /* 0x0005e2000c101908 */
[----:B------:R-:W-:Y:S05]  /*1300*/  @!P0 BRA `(.L_x_57) ;  /* 0xfffffff800948947 */ /* 0x000fea000383ffff */
[----:B------:R-:W-:Y:S05]  /*1310*/  EXIT ;  /* 0x000000000000794d */ /* 0x000fea0003800000 */
.L_x_58:
        /* <DEDUP_REMOVED lines=14> */
.L_x_98:


//--------------------- .text._Z13derivative2_zPfS_ --------------------------
	.section	.text._Z13derivative2_zPfS_,"ax",@progbits
	.align	128
        .global         _Z13derivative2_zPfS_
        .type           _Z13derivative2_zPfS_,@function
        .size           _Z13derivative2_zPfS_,(.L_x_99 - _Z13derivative2_zPfS_)
        .other          _Z13derivative2_zPfS_,@"STO_CUDA_ENTRY STV_DEFAULT"
_Z13derivative2_zPfS_:
.text._Z13derivative2_zPfS_:
[----:B------:R-:W-:Y:S01]  /*0000*/  LDC R1, c[0x0][0x37c] ;  /* 0x0000df00ff017b82 */ /* 0x000fe20000000800 */
[----:B------:R-:W0:Y:S07]  /*0010*/  S2R R7, SR_TID.X ;  /* 0x0000000000077919 */ /* 0x000e2e0000002100 */
[----:B------:R-:W1:Y:S01]  /*0020*/  S2UR UR4, SR_CTAID.X ;  /* 0x00000000000479c3 */ /* 0x000e620000002500 */
[----:B------:R-:W2:Y:S01]  /*0030*/  LDCU.64 UR6, c[0x0][0x358] ;  /* 0x00006b00ff0677ac */ /* 0x000ea20008000a00 */
[----:B------:R-:W0:Y:S01]  /*0040*/  S2R R0, SR_CTAID.Y ;  /* 0x0000000000007919 */ /* 0x000e220000002600 */
[----:B------:R-:W3:Y:S01]  /*0050*/  LDCU.64 UR8, c[0x3][0x60] ;  /* 0x00c00c00ff0877ac */ /* 0x000ee20008000a00 */
[----:B------:R-:W4:Y:S04]  /*0060*/  S2R R9, SR_TID.Y ;  /* 0x0000000000097919 */ /* 0x000f280000002200 */
[----:B------:R-:W1:Y:S01]  /*0070*/  LDC R5, c[0x0][0x360] ;  /* 0x0000d800ff057b82 */ /* 0x000e620000000800 */
[----:B------:R-:W5:Y:S07]  /*0080*/  LDCU UR10, c[0x3][0x68] ;  /* 0x00c00d00ff0a77ac */ /* 0x000f6e0008000800 */
[----:B------:R-:W2:Y:S01]  /*0090*/  LDC.64 R2, c[0x0][0x380] ;  /* 0x0000e000ff027b82 */ /* 0x000ea20000000a00 */
[----:B0-----:R-:W-:-:S04]  /*00a0*/  LEA R0, R0, R7, 0x8 ;  /* 0x0000000700007211 */ /* 0x001fc800078e40ff */
[----:B----4-:R-:W-:-:S05]  /*00b0*/  LEA R0, R9, R0, 0x10 ;  /* 0x0000000009007211 */ /* 0x010fca00078e80ff */
[----:B-1----:R-:W-:-:S04]  /*00c0*/  IMAD R5, R5, UR4, R0 ;  /* 0x0000000405057c24 */ /* 0x002fc8000f8e0200 */
[----:B--2---:R-:W-:-:S06]  /*00d0*/  IMAD.WIDE R2, R5, 0x4, R2 ;  /* 0x0000000405027825 */ /* 0x004fcc00078e0202 */
[----:B------:R-:W2:Y:S01]  /*00e0*/  LDG.E R2, desc[UR6][R2.64] ;  /* 0x0000000602027981 */ /* 0x000ea2000c1e1900 */
[----:B------:R-:W0:Y:S01]  /*00f0*/  S2UR UR5, SR_CgaCtaId ;  /* 0x00000000000579c3 */ /* 0x000e220000008800 */
[----:B------:R-:W-:Y:S01]  /*0100*/  UMOV UR4, 0x400 ;  /* 0x0000040000047882 */ /* 0x000fe20000000000 */
[----:B------:R-:W-:Y:S01]  /*0110*/  ISETP.GT.U32.AND P0, PT, R9, 0x3, PT ;  /* 0x000000030900780c */ /* 0x000fe20003f04070 */
[----:B0-----:R-:W-:-:S06]  /*0120*/  ULEA UR4, UR5, UR4, 0x18 ;  /* 0x0000000405047291 */ /* 0x001fcc000f8ec0ff */
[----:B------:R-:W-:-:S04]  /*0130*/  LEA R0, R9, UR4, 0x2 ;  /* 0x0000000409007c11 */ /* 0x000fc8000f8e10ff */
[----:B------:R-:W-:Y:S01]  /*0140*/  LEA R7, R7, R0, 0x2 ;  /* 0x0000000007077211 */ /* 0x000fe200078e10ff */
[----:B------:R-:W0:Y:S04]  /*0150*/  LDCU.64 UR4, c[0x3][0x58] ;  /* 0x00c00b00ff0477ac */ /* 0x000e280008000a00 */
[----:B--2---:R1:W-:Y:S01]  /*0160*/  STS [R7+0x10], R2 ;  /* 0x0000100207007388 */ /* 0x0043e20000000800 */
[----:B------:R-:W-:Y:S08]  /*0170*/  BAR.SYNC.DEFER_BLOCKING 0x0 ;  /* 0x0000000000007b1d */ /* 0x000ff00000010000 */
[----:B-1----:R-:W1:Y:S01]  /*0180*/  LDC.64 R2, c[0x0][0x388] ;  /* 0x0000e200ff027b82 */ /* 0x002e620000000a00 */
[----:B------:R-:W2:Y:S04]  /*0190*/  @!P0 LDS R0, [R7+0x3fc] ;  /* 0x0003fc0007008984 */ /* 0x000ea80000000800 */
[----:B------:R-:W4:Y:S01]  /*01a0*/  @!P0 LDS R4, [R7+0x14] ;  /* 0x0000140007048984 */ /* 0x000f220000000800 */
[----:B-1----:R-:W-:-:S03]  /*01b0*/  IMAD.WIDE R2, R5, 0x4, R2 ;  /* 0x0000000405027825 */ /* 0x002fc600078e0202 */
[----:B--2---:R-:W-:Y:S04]  /*01c0*/  @!P0 STS [R7], R0 ;  /* 0x0000000007008388 */ /* 0x004fe80000000800 */
[----:B----4-:R-:W-:Y:S01]  /*01d0*/  @!P0 STS [R7+0x410], R4 ;  /* 0x0004100407008388 */ /* 0x010fe20000000800 */
[----:B------:R-:W-:Y:S06]  /*01e0*/  BAR.SYNC.DEFER_BLOCKING 0x0 ;  /* 0x0000000000007b1d */ /* 0x000fec0000010000 */
[----:B------:R-:W-:Y:S04]  /*01f0*/  LDS R8, [R7+0x18] ;  /* 0x0000180007087984 */ /* 0x000fe80000000800 */
[----:B------:R-:W1:Y:S04]  /*0200*/  LDS R11, [R7+0x8] ;  /* 0x00000800070b7984 */ /* 0x000e680000000800 */
[----:B------:R-:W-:Y:S04]  /*0210*/  LDS R6, [R7+0x14] ;  /* 0x0000140007067984 */ /* 0x000fe80000000800 */
[----:B------:R-:W2:Y:S04]  /*0220*/  LDS R9, [R7+0xc] ;  /* 0x00000c0007097984 */ /* 0x000ea80000000800 */
[----:B------:R-:W-:Y:S04]  /*0230*/  LDS R10, [R7+0x1c] ;  /* 0x00001c00070a7984 */ /* 0x000fe80000000800 */
[----:B------:R-:W4:Y:S04]  /*0240*/  LDS R13, [R7+0x4] ;  /* 0x00000400070d7984 */ /* 0x000f280000000800 */
[----:B------:R-:W-:Y:S04]  /*0250*/  LDS R12, [R7+0x20] ;  /* 0x00002000070c7984 */ /* 0x000fe80000000800 */
[----:B------:R-:W5:Y:S04]  /*0260*/  LDS R15, [R7] ;  /* 0x00000000070f7984 */ /* 0x000f680000000800 */
[----:B------:R-:W5:Y:S01]  /*0270*/  LDS R17, [R7+0x10] ;  /* 0x0000100007117984 */ /* 0x000f620000000800 */
[----:B-1----:R-:W-:Y:S01]  /*0280*/  FADD R8, R8, R11 ;  /* 0x0000000b08087221 */ /* 0x002fe20000000000 */
[----:B--2---:R-:W-:-:S03]  /*0290*/  FADD R6, R6, R9 ;  /* 0x0000000906067221 */ /* 0x004fc60000000000 */
[----:B0-----:R-:W-:-:S04]  /*02a0*/  FMUL R9, R8, UR5 ;  /* 0x0000000508097c20 */ /* 0x001fc80008400000 */
[----:B------:R-:W-:Y:S01]  /*02b0*/  FFMA R6, R6, UR4, R9 ;  /* 0x0000000406067c23 */ /* 0x000fe20008000009 */
[----:B----4-:R-:W-:-:S04]  /*02c0*/  FADD R13, R10, R13 ;  /* 0x0000000d0a0d7221 */ /* 0x010fc80000000000 */
[----:B---3--:R-:W-:Y:S01]  /*02d0*/  FFMA R6, R13, UR8, R6 ;  /* 0x000000080d067c23 */ /* 0x008fe20008000006 */
[----:B-----5:R-:W-:-:S04]  /*02e0*/  FADD R15, R12, R15 ;  /* 0x0000000f0c0f7221 */ /* 0x020fc80000000000 */
[----:B------:R-:W-:-:S04]  /*02f0*/  FFMA R6, R15, UR9, R6 ;  /* 0x000000090f067c23 */ /* 0x000fc80008000006 */
[----:B------:R-:W-:-:S05]  /*0300*/  FFMA R17, R17, UR10, R6 ;  /* 0x0000000a11117c23 */ /* 0x000fca0008000006 */
[----:B------:R-:W-:Y:S01]  /*0310*/  STG.E desc[UR6][R2.64], R17 ;  /* 0x0000001102007986 */ /* 0x000fe2000c101906 */
[----:B------:R-:W-:Y:S05]  /*0320*/  EXIT ;  /* 0x000000000000794d */ /* 0x000fea0003800000 */
.L_x_59:
        /* <DEDUP_REMOVED lines=13> */
.L_x_99:


//--------------------- .text._Z22derivative2_y_lPencilsPfS_ --------------------------
	.section	.text._Z22derivative2_y_lPencilsPfS_,"ax",@progbits
	.align	128
        .global         _Z22derivative2_y_lPencilsPfS_
        .type           _Z22derivative2_y_lPencilsPfS_,@function
        .size           _Z22derivative2_y_lPencilsPfS_,(.L_x_100 - _Z22derivative2_y_lPencilsPfS_)
        .other          _Z22derivative2_y_lPencilsPfS_,@"STO_CUDA_ENTRY STV_DEFAULT"
_Z22derivative2_y_lPencilsPfS_:
.text._Z22derivative2_y_lPencilsPfS_:
        /* <DEDUP_REMOVED lines=49> */
[----:B------:R-:W-:-:S05]  /*0310*/  LEA R10, R5, R8, 0x10 ;  /* 0x00000008050a7211 */ /* 0x000fca00078e80ff */
[----:B------:R-:W-:Y:S01]  /*0320*/  IMAD R13, R15, 0x100, R10 ;  /* 0x000001000f0d7824 */ /* 0x000fe200078e020a */
[----:B0-----:R-:W-:-:S06]  /*0330*/  ULEA UR5, UR6, UR5, 0x18 ;  /* 0x0000000506057291 */ /* 0x001fcc000f8ec0ff */
[----:B------:R-:W-:Y:S01]  /*0340*/  LEA R8, R7, UR5, 0x2 ;  /* 0x0000000507087c11 */ /* 0x000fe2000f8e10ff */
[C---:B------:R-:W-:Y:S01]  /*0350*/  IMAD R7, R6.reuse, R0, R15 ;  /* 0x0000000006077224 */ /* 0x040fe200078e020f */
[----:B------:R-:W-:Y:S02]  /*0360*/  IADD3 R6, PT, PT, -R6, RZ, RZ ;  /* 0x000000ff06067210 */ /* 0x000fe40007ffe1ff */
[----:B------:R-:W-:-:S07]  /*0370*/  IADD3 R11, PT, PT, R8, 0x200, RZ ;  /* 0x00000200080b7810 */ /* 0x000fce0007ffe0ff */
.L_x_64:
        /* <DEDUP_REMOVED lines=8> */
.L_x_63:
[----:B------:R-:W-:Y:S05]  /*0400*/  BSYNC.RECONVERGENT B1 ;  /* 0x0000000000017941 */ /* 0x000fea0003800200 */
.L_x_62:
        /* <DEDUP_REMOVED lines=15> */
.L_x_65:
        /* <DEDUP_REMOVED lines=21> */
[----:B0-----:R-:W-:Y:S01]  /*0650*/  LEA R27, R0, R27, 0x9 ;  /* 0x0000001b001b7211 */ /* 0x001fe200078e48ff */
[----:B------:R-:W-:Y:S06]  /*0660*/  @!P0 BRA `(.L_x_65) ;  /* 0xfffffffc00a48947 */ /* 0x000fec000383ffff */
.L_x_61:
[----:B------:R-:W-:Y:S05]  /*0670*/  BSYNC.RECONVERGENT B0 ;  /* 0x0000000000007941 */ /* 0x000fea0003800200 */
.L_x_60:
        /* <DEDUP_REMOVED lines=14> */
.L_x_67:
[----:B------:R-:W-:Y:S05]  /*0760*/  BSYNC.RECONVERGENT B0 ;  /* 0x0000000000007941 */ /* 0x000fea0003800200 */
.L_x_66:
[----:B------:R-:W-:Y:S06]  /*0770*/  BAR.SYNC.DEFER_BLOCKING 0x0 ;  /* 0x0000000000007b1d */ /* 0x000fec0000010000 */
[----:B------:R-:W-:Y:S05]  /*0780*/  @P1 EXIT ;  /* 0x000000000000194d */ /* 0x000fea0003800000 */
[----:B0-----:R-:W0:Y:S01]  /*0790*/  LDC R0, c[0x0][0x364] ;  /* 0x0000d900ff007b82 */ /* 0x001e220000000800 */
[----:B------:R-:W1:Y:S01]  /*07a0*/  LDCU UR7, c[0x3][0x44] ;  /* 0x00c00880ff0777ac */ /* 0x000e620008000800 */
[----:B------:R-:W-:Y:S01]  /*07b0*/  BSSY.RECONVERGENT B0, `(.L_x_68) ;  /* 0x0000046000007945 */ /* 0x000fe20003800200 */
[----:B------:R-:W3:Y:S01]  /*07c0*/  LDCU.64 UR10, c[0x3][0x48] ;  /* 0x00c00900ff0a77ac */ /* 0x000ee20008000a00 */
[----:B------:R-:W4:Y:S01]  /*07d0*/  LDCU.64 UR12, c[0x3][0x50] ;  /* 0x00c00a00ff0c77ac */ /* 0x000f220008000a00 */
[----:B0-----:R-:W0:Y:S01]  /*07e0*/  I2F.U32.RP R9, R0 ;  /* 0x0000000000097306 */ /* 0x001e220000209000 */
[----:B--2---:R-:W-:Y:S02]  /*07f0*/  IADD3 R6, PT, PT, R15, R0, RZ ;  /* 0x000000000f067210 */ /* 0x004fe40007ffe0ff */
[----:B------:R-:W-:Y:S02]  /*0800*/  ISETP.NE.U32.AND P2, PT, R0, RZ, PT ;  /* 0x000000ff0000720c */ /* 0x000fe40003f45070 */
[----:B------:R-:W-:-:S02]  /*0810*/  ISETP.GE.U32.AND P0, PT, R6, 0x100, PT ;  /* 0x000001000600780c */ /* 0x000fc40003f06070 */
[----:B------:R-:W-:Y:S02]  /*0820*/  VIMNMX.U32 R7, PT, PT, R6, 0x100, !PT ;  /* 0x0000010006077848 */ /* 0x000fe40007fe0000 */
[----:B------:R-:W-:-:S04]  /*0830*/  SEL R8, RZ, 0x1, P0 ;  /* 0x00000001ff087807 */ /* 0x000fc80000000000 */
[----:B------:R-:W-:Y:S01]  /*0840*/  IADD3 R7, PT, PT, R7, -R6, -R8 ;  /* 0x8000000607077210 */ /* 0x000fe20007ffe808 */
[----:B0-----:R-:W0:Y:S02]  /*0850*/  MUFU.RCP R9, R9 ;  /* 0x0000000900097308 */ /* 0x001e240000001000 */
[----:B0-----:R-:W-:-:S06]  /*0860*/  VIADD R2, R9, 0xffffffe ;  /* 0x0ffffffe09027836 */ /* 0x001fcc0000000000 */
[----:B------:R0:W2:Y:S02]  /*0870*/  F2I.FTZ.U32.TRUNC.NTZ R3, R2 ;  /* 0x0000000200037305 */ /* 0x0000a4000021f000 */
[----:B0-----:R-:W-:Y:S01]  /*0880*/  HFMA2 R2, -RZ, RZ, 0, 0 ;  /* 0x00000000ff027431 */ /* 0x001fe200000001ff */
[----:B--2---:R-:W-:-:S05]  /*0890*/  IADD3 R11, PT, PT, RZ, -R3, RZ ;  /* 0x80000003ff0b7210 */ /* 0x004fca0007ffe0ff */
[----:B------:R-:W-:-:S04]  /*08a0*/  IMAD R11, R11, R0, RZ ;  /* 0x000000000b0b7224 */ /* 0x000fc800078e02ff */
[----:B------:R-:W-:-:S06]  /*08b0*/  IMAD.HI.U32 R10, R3, R11, R2 ;  /* 0x0000000b030a7227 */ /* 0x000fcc00078e0002 */
        /* <DEDUP_REMOVED lines=13> */
[----:B-1-34-:R-:W-:Y:S05]  /*0990*/  @!P0 BRA `(.L_x_69) ;  /* 0x00000000009c8947 */ /* 0x01afea0003800000 */
[----:B------:R-:W0:Y:S01]  /*09a0*/  S2UR UR6, SR_CgaCtaId ;  /* 0x00000000000679c3 */ /* 0x000e220000008800 */
[----:B------:R-:W-:Y:S01]  /*09b0*/  UMOV UR5, 0x400 ;  /* 0x0000040000057882 */ /* 0x000fe20000000000 */
[----:B------:R-:W-:Y:S02]  /*09c0*/  IADD3 R8, PT, PT, R4, UR4, RZ ;  /* 0x0000000404087c10 */ /* 0x000fe4000fffe0ff */
[----:B------:R-:W-:Y:S02]  /*09d0*/  IADD3 R6, PT, PT, R6, 0x1, RZ ;  /* 0x0000000106067810 */ /* 0x000fe40007ffe0ff */
[----:B------:R-:W-:Y:S01]  /*09e0*/  LEA R7, R15, R4, 0x5 ;  /* 0x000000040f077211 */ /* 0x000fe200078e28ff */
[----:B------:R-:W-:Y:S01]  /*09f0*/  IMAD R8, R5, 0x10000, R8 ;  /* 0x0001000005087824 */ /* 0x000fe200078e0208 */
[----:B------:R-:W1:Y:S01]  /*0a00*/  LDC.64 R2, c[0x0][0x388] ;  /* 0x0000e200ff027b82 */ /* 0x000e620000000a00 */
[----:B------:R-:W-:Y:S01]  /*0a10*/  LOP3.LUT R6, R6, 0x3, RZ, 0xc0, !PT ;  /* 0x0000000306067812 */ /* 0x000fe200078ec0ff */
[----:B0-----:R-:W-:-:S06]  /*0a20*/  ULEA UR5, UR6, UR5, 0x18 ;  /* 0x0000000506057291 */ /* 0x001fcc000f8ec0ff */
[----:B------:R-:W-:Y:S02]  /*0a30*/  LEA R11, R7, UR5, 0x2 ;  /* 0x00000005070b7c11 */ /* 0x000fe4000f8e10ff */
[----:B------:R-:W-:Y:S01]  /*0a40*/  LEA R7, R15, R8, 0x8 ;  /* 0x000000080f077211 */ /* 0x000fe200078e40ff */
[C---:B------:R-:W-:Y:S01]  /*0a50*/  IMAD R15, R6.reuse, R0, R15 ;  /* 0x00000000060f7224 */ /* 0x040fe200078e020f */
[----:B------:R-:W-:Y:S02]  /*0a60*/  IADD3 R6, PT, PT, -R6, RZ, RZ ;  /* 0x000000ff06067210 */ /* 0x000fe40007ffe1ff */
[----:B------:R-:W-:-:S07]  /*0a70*/  IADD3 R11, PT, PT, R11, 0x200, RZ ;  /* 0x000002000b0b7810 */ /* 0x000fce0007ffe0ff */
.L_x_70:
[----:B------:R-:W-:Y:S01]  /*0a80*/  LDS R10, [R11+0x100] ;  /* 0x000100000b0a7984 */ /* 0x000fe20000000800 */
[----:B------:R-:W-:-:S03]  /*0a90*/  VIADD R6, R6, 0x1 ;  /* 0x0000000106067836 */ /* 0x000fc60000000000 */
[----:B0-----:R-:W0:Y:S02]  /*0aa0*/  LDS R13, [R11+-0x100] ;  /* 0xffff00000b0d7984 */ /* 0x001e240000000800 */
[----:B------:R-:W-:Y:S02]  /*0ab0*/  ISETP.NE.AND P0, PT, R6, RZ, PT ;  /* 0x000000ff0600720c */ /* 0x000fe40003f05270 */
        /* <DEDUP_REMOVED lines=16> */
[----:B-1----:R-:W-:Y:S01]  /*0bc0*/  IMAD.WIDE R8, R7, 0x4, R2 ;  /* 0x0000000407087825 */ /* 0x002fe200078e0202 */
[----:B------:R-:W-:-:S03]  /*0bd0*/  LEA R7, R0, R7, 0x8 ;  /* 0x0000000700077211 */ /* 0x000fc600078e40ff */
[----:B------:R-:W-:-:S05]  /*0be0*/  FFMA R19, R16, UR13, R19 ;  /* 0x0000000d10137c23 */ /* 0x000fca0008000013 */
[----:B------:R0:W-:Y:S01]  /*0bf0*/  STG.E desc[UR8][R8.64], R19 ;  /* 0x0000001308007986 */ /* 0x0001e2000c101908 */
[----:B------:R-:W-:Y:S05]  /*0c00*/  @P0 BRA `(.L_x_70) ;  /* 0xfffffffc009c0947 */ /* 0x000fea000383ffff */
.L_x_69:
[----:B------:R-:W-:Y:S05]  /*0c10*/  BSYNC.RECONVERGENT B0 ;  /* 0x0000000000007941 */ /* 0x000fea0003800200 */
.L_x_68:
[----:B------:R-:W-:Y:S05]  /*0c20*/  @!P1 EXIT ;  /* 0x000000000000994d */ /* 0x000fea0003800000 */
[----:B------:R-:W1:Y:S01]  /*0c30*/  S2UR UR6, SR_CgaCtaId ;  /* 0x00000000000679c3 */ /* 0x000e620000008800 */
[----:B------:R-:W-:Y:S01]  /*0c40*/  IADD3 R6, PT, PT, R4, UR4, RZ ;  /* 0x0000000404067c10 */ /* 0x000fe2000fffe0ff */
[----:B------:R-:W-:Y:S01]  /*0c50*/  UMOV UR5, 0x400 ;  /* 0x0000040000057882 */ /* 0x000fe20000000000 */
[C---:B------:R-:W-:Y:S01]  /*0c60*/  IMAD R4, R15.reuse, 0x20, R4 ;  /* 0x000000200f047824 */ /* 0x040fe200078e0204 */
[----:B------:R-:W-:Y:S01]  /*0c70*/  IADD3 R11, PT, PT, R15, R0, RZ ;  /* 0x000000000f0b7210 */ /* 0x000fe20007ffe0ff */
[----:B------:R-:W2:Y:S01]  /*0c80*/  LDCU UR7, c[0x3][0x44] ;  /* 0x00c00880ff0777ac */ /* 0x000ea20008000800 */
[----:B------:R-:W-:Y:S02]  /*0c90*/  LEA R6, R5, R6, 0x10 ;  /* 0x0000000605067211 */ /* 0x000fe400078e80ff */
[----:B------:R-:W3:Y:S01]  /*0ca0*/  LDC.64 R2, c[0x0][0x388] ;  /* 0x0000e200ff027b82 */ /* 0x000ee20000000a00 */
[----:B------:R-:W4:Y:S01]  /*0cb0*/  LDCU.64 UR10, c[0x3][0x48] ;  /* 0x00c00900ff0a77ac */ /* 0x000f220008000a00 */
[----:B0-----:R-:W-:Y:S01]  /*0cc0*/  LEA R9, R15, R6, 0x8 ;  /* 0x000000060f097211 */ /* 0x001fe200078e40ff */
[----:B------:R-:W-:Y:S01]  /*0cd0*/  IMAD R11, R11, 0x100, R6 ;  /* 0x000001000b0b7824 */ /* 0x000fe200078e0206 */
[----:B------:R-:W0:Y:S02]  /*0ce0*/  LDCU.64 UR12, c[0x3][0x50] ;  /* 0x00c00a00ff0c77ac */ /* 0x000e240008000a00 */
[C---:B------:R-:W-:Y:S01]  /*0cf0*/  LEA R5, R0.reuse, R9, 0x9 ;  /* 0x0000000900057211 */ /* 0x040fe200078e48ff */
[----:B------:R-:W-:Y:S01]  /*0d00*/  IMAD R7, R0, 0x300, R9 ;  /* 0x0000030000077824 */ /* 0x000fe200078e0209 */
[----:B-1----:R-:W-:-:S06]  /*0d10*/  ULEA UR5, UR6, UR5, 0x18 ;  /* 0x0000000506057291 */ /* 0x002fcc000f8ec0ff */
[----:B------:R-:W-:-:S04]  /*0d20*/  LEA R4, R4, UR5, 0x2 ;  /* 0x0000000504047c11 */ /* 0x000fc8000f8e10ff */
[----:B0-2-4-:R-:W-:-:S07]  /*0d30*/  IADD3 R13, PT, PT, R4, 0x280, RZ ;  /* 0x00000280040d7810 */ /* 0x015fce0007ffe0ff */
.L_x_71:
[C---:B0-----:R-:W-:Y:S01]  /*0d40*/  LEA R17, R0.reuse, R13, 0x7 ;  /* 0x0000000d00117211 */ /* 0x041fe200078e38ff */
[----:B------:R-:W-:Y:S01]  /*0d50*/  LDS R10, [R13+0x80] ;  /* 0x000080000d0a7984 */ /* 0x000fe20000000800 */
[----:B------:R-:W-:-:S03]  /*0d60*/  LEA R15, R0, R15, 0x2 ;  /* 0x0000000f000f7211 */ /* 0x000fc600078e10ff */
[----:B------:R-:W-:Y:S01]  /*0d70*/  LDS R12, [R17+0x80] ;  /* 0x00008000110c7984 */ /* 0x000fe20000000800 */
[C---:B------:R-:W-:Y:S01]  /*0d80*/  IMAD R19, R0.reuse, 0x80, R17 ;  /* 0x0000008000137824 */ /* 0x040fe200078e0211 */
[----:B------:R-:W-:Y:S02]  /*0d90*/  ISETP.GE.U32.AND P0, PT, R15, 0x100, PT ;  /* 0x000001000f00780c */ /* 0x000fe40003f06070 */
[----:B------:R-:W0:Y:S02]  /*0da0*/  LDS R23, [R17+-0x180] ;  /* 0xfffe800011177984 */ /* 0x000e240000000800 */
[----:B------:R-:W-:Y:S02]  /*0db0*/  LEA R6, R0, R19, 0x7 ;  /* 0x0000001300067211 */ /* 0x000fe400078e38ff */
[----:B------:R-:W-:Y:S04]  /*0dc0*/  LDS R14, [R17] ;  /* 0x00000000110e7984 */ /* 0x000fe80000000800 */
[----:B------:R-:W1:Y:S04]  /*0dd0*/  LDS R29, [R17+-0x100] ;  /* 0xffff0000111d7984 */ /* 0x000e680000000800 */
[----:B------:R-:W2:Y:S04]  /*0de0*/  LDS R21, [R13+-0x180] ;  /* 0xfffe80000d157984 */ /* 0x000ea80000000800 */
[----:B------:R-:W-:Y:S04]  /*0df0*/  LDS R25, [R17+0x100] ;  /* 0x0001000011197984 */ /* 0x000fe80000000800 */
[----:B------:R-:W4:Y:S04]  /*0e00*/  LDS R4, [R17+-0x200] ;  /* 0xfffe000011047984 */ /* 0x000f280000000800 */
[----:B------:R-:W-:Y:S04]  /*0e10*/  LDS R18, [R13] ;  /* 0x000000000d127984 */ /* 0x000fe80000000800 */
[----:B------:R-:W5:Y:S04]  /*0e20*/  LDS R16, [R13+-0x100] ;  /* 0xffff00000d107984 */ /* 0x000f680000000800 */
[----:B------:R-:W-:Y:S04]  /*0e30*/  LDS R8, [R13+0x100] ;  /* 0x000100000d087984 */ /* 0x000fe80000000800 */
[----:B------:R-:W3:Y:S01]  /*0e40*/  LDS R27, [R13+-0x200] ;  /* 0xfffe00000d1b7984 */ /* 0x000ee20000000800 */
[----:B0-----:R-:W-:-:S03]  /*0e50*/  FADD R22, R12, R23 ;  /* 0x000000170c167221 */ /* 0x001fc60000000000 */
[----:B------:R-:W-:Y:S04]  /*0e60*/  LDS R26, [R19] ;  /* 0x00000000131a7984 */ /* 0x000fe80000000800 */
[----:B------:R-:W-:Y:S01]  /*0e70*/  LDS R12, [R6+0x80] ;  /* 0x00008000060c7984 */ /* 0x000fe20000000800 */
[----:B-1----:R-:W-:Y:S01]  /*0e80*/  FADD R14, R14, R29 ;  /* 0x0000001d0e0e7221 */ /* 0x002fe20000000000 */
[----:B------:R-:W-:Y:S02]  /*0e90*/  FMUL R29, R22, UR10 ;  /* 0x0000000a161d7c20 */ /* 0x000fe40008400000 */
[----:B------:R-:W0:Y:S01]  /*0ea0*/  LDS R23, [R6+-0x180] ;  /* 0xfffe800006177984 */ /* 0x000e220000000800 */
[----:B--2---:R-:W-:Y:S01]  /*0eb0*/  FADD R20, R10, R21 ;  /* 0x000000150a147221 */ /* 0x004fe20000000000 */
[----:B------:R-:W-:-:S02]  /*0ec0*/  FFMA R14, R14, UR7, R29 ;  /* 0x000000070e0e7c23 */ /* 0x000fc4000800001d */
[----:B------:R-:W-:Y:S01]  /*0ed0*/  LDS R21, [R19+0x80] ;  /* 0x0000800013157984 */ /* 0x000fe20000000800 */
[----:B------:R-:W-:-:S03]  /*0ee0*/  FMUL R20, R20, UR10 ;  /* 0x0000000a14147c20 */ /* 0x000fc60008400000 */
[----:B------:R-:W1:Y:S01]  /*0ef0*/  LDS R10, [R19+-0x180] ;  /* 0xfffe8000130a7984 */ /* 0x000e620000000800 */
[----:B----4-:R-:W-:-:S03]  /*0f00*/  FADD R25, R25, R4 ;  /* 0x0000000419197221 */ /* 0x010fc60000000000 */
[----:B------:R-:W2:Y:S01]  /*0f10*/  LDS R24, [R19+-0x100] ;  /* 0xffff000013187984 */ /* 0x000ea20000000800 */
[----:B------:R-:W-:-:S03]  /*0f20*/  FFMA R4, R25, UR11, R14 ;  /* 0x0000000b19047c23 */ /* 0x000fc6000800000e */
[----:B------:R-:W-:Y:S01]  /*0f30*/  LDS R25, [R6] ;  /* 0x0000000006197984 */ /* 0x000fe20000000800 */
[----:B-----5:R-:W-:-:S03]  /*0f40*/  FADD R16, R18, R16 ;  /* 0x0000001012107221 */ /* 0x020fc60000000000 */
[----:B------:R-:W4:Y:S01]  /*0f50*/  LDS R18, [R6+-0x100] ;  /* 0xffff000006127984 */ /* 0x000f220000000800 */
[----:B------:R-:W-:-:S03]  /*0f60*/  FFMA R16, R16, UR7, R20 ;  /* 0x0000000710107c23 */ /* 0x000fc60008000014 */
[----:B------:R-:W-:Y:S01]  /*0f70*/  LDS R29, [R19+0x100] ;  /* 0x00010000131d7984 */ /* 0x000fe20000000800 */
[----:B---3--:R-:W-:-:S03]  /*0f80*/  FADD R27, R8, R27 ;  /* 0x0000001b081b7221 */ /* 0x008fc60000000000 */
[----:B------:R-:W3:Y:S01]  /*0f90*/  LDS R14, [R19+-0x200] ;  /* 0xfffe0000130e7984 */ /* 0x000ee20000000800 */
[----:B------:R-:W-:-:S03]  /*0fa0*/  FFMA R8, R27, UR11, R16 ;  /* 0x0000000b1b087c23 */ /* 0x000fc60008000010 */
[----:B------:R-:W-:Y:S04]  /*0fb0*/  LDS R27, [R17+0x180] ;  /* 0x00018000111b7984 */ /* 0x000fe80000000800 */
[----:B------:R-:W5:Y:S04]  /*0fc0*/  LDS R16, [R17+-0x280] ;  /* 0xfffd800011107984 */ /* 0x000f680000000800 */
[----:B------:R-:W-:Y:S01]  /*0fd0*/  LDS R20, [R6+0x100] ;  /* 0x0001000006147984 */ /* 0x000fe20000000800 */
[----:B0-----:R-:W-:-:S03]  /*0fe0*/  FADD R12, R12, R23 ;  /* 0x000000170c0c7221 */ /* 0x001fc60000000000 */
[----:B------:R-:W0:Y:S01]  /*0ff0*/  LDS R22, [R6+-0x200] ;  /* 0xfffe000006167984 */ /* 0x000e220000000800 */
[----:B-1----:R-:W-:-:S03]  /*1000*/  FADD R21, R21, R10 ;  /* 0x0000000a15157221 */ /* 0x002fc60000000000 */
[----:B------:R-:W-:Y:S01]  /*1010*/  LDS R17, [R17+-0x80] ;  /* 0xffff800011117984 */ /* 0x000fe20000000800 */
[----:B------:R-:W-:Y:S01]  /*1020*/  FMUL R23, R21, UR10 ;  /* 0x0000000a15177c20 */ /* 0x000fe20008400000 */
[----:B--2---:R-:W-:Y:S02]  /*1030*/  FADD R10, R26, R24 ;  /* 0x000000181a0a7221 */ /* 0x004fe40000000000 */
[----:B------:R-:W-:Y:S02]  /*1040*/  LDS R24, [R19+-0x80] ;  /* 0xffff800013187984 */ /* 0x000fe40000000800 */
[----:B------:R-:W-:Y:S02]  /*1050*/  FFMA R10, R10, UR7, R23 ;  /* 0x000000070a0a7c23 */ /* 0x000fe40008000017 */
[----:B------:R-:W-:Y:S01]  /*1060*/  LDS R23, [R6+0x180] ;  /* 0x0001800006177984 */ /* 0x000fe20000000800 */
[----:B----4-:R-:W-:Y:S01]  /*1070*/  FADD R18, R25, R18 ;  /* 0x0000001219127221 */ /* 0x010fe20000000000 */
[----:B------:R-:W-:-:S02]  /*1080*/  FMUL R25, R12, UR10 ;  /* 0x0000000a0c197c20 */ /* 0x000fc40008400000 */
[----:B------:R-:W-:Y:S04]  /*1090*/  LDS R12, [R13+-0x280] ;  /* 0xfffd80000d0c7984 */ /* 0x000fe80000000800 */
[----:B------:R-:W-:Y:S01]  /*10a0*/  LDS R26, [R6+-0x80] ;  /* 0xffff8000061a7984 */ /* 0x000fe20000000800 */
[----:B---3--:R-:W-:-:S03]  /*10b0*/  FADD R29, R29, R14 ;  /* 0x0000000e1d1d7221 */ /* 0x008fc60000000000 */
[----:B------:R-:W1:Y:S01]  /*10c0*/  LDS R14, [R6+-0x280] ;  /* 0xfffd8000060e7984 */ /* 0x000e620000000800 */
[----:B------:R-:W-:Y:S01]  /*10d0*/  FFMA R10, R29, UR11, R10 ;  /* 0x0000000b1d0a7c23 */ /* 0x000fe2000800000a */
[----:B-----5:R-:W-:Y:S01]  /*10e0*/  FADD R21, R27, R16 ;  /* 0x000000101b157221 */ /* 0x020fe20000000000 */
[----:B------:R-:W-:Y:S01]  /*10f0*/  FFMA R16, R18, UR7, R25 ;  /* 0x0000000712107c23 */ /* 0x000fe20008000019 */
[----:B------:R-:W2:Y:S02]  /*1100*/  LDS R27, [R13+0x180] ;  /* 0x000180000d1b7984 */ /* 0x000ea40000000800 */
[----:B------:R-:W-:Y:S02]  /*1110*/  FFMA R4, R21, UR12, R4 ;  /* 0x0000000c15047c23 */ /* 0x000fe40008000004 */
[----:B------:R-:W-:Y:S01]  /*1120*/  LDS R25, [R19+0x180] ;  /* 0x0001800013197984 */ /* 0x000fe20000000800 */
[----:B0-----:R-:W-:-:S03]  /*1130*/  FADD R20, R20, R22 ;  /* 0x0000001614147221 */ /* 0x001fc60000000000 */
[----:B------:R-:W0:Y:S01]  /*1140*/  LDS R18, [R19+-0x280] ;  /* 0xfffd800013127984 */ /* 0x000e220000000800 */
[----:B------:R-:W-:-:S03]  /*1150*/  FFMA R16, R20, UR11, R16 ;  /* 0x0000000b14107c23 */ /* 0x000fc60008000010 */
[----:B------:R3:W4:Y:S02]  /*1160*/  LDS R22, [R13+-0x80] ;  /* 0xffff80000d167984 */ /* 0x0007240000000800 */
[----:B---3--:R-:W-:Y:S01]  /*1170*/  LEA R13, R0, R13, 0x9 ;  /* 0x0000000d000d7211 */ /* 0x008fe200078e48ff */
[----:B-1----:R-:W-:-:S04]  /*1180*/  FADD R23, R23, R14 ;  /* 0x0000000e17177221 */ /* 0x002fc80000000000 */
[----:B------:R-:W-:Y:S01]  /*1190*/  FFMA R23, R23, UR12, R16 ;  /* 0x0000000c17177c23 */ /* 0x000fe20008000010 */
[----:B--2---:R-:W-:-:S03]  /*11a0*/  FADD R27, R27, R12 ;  /* 0x0000000c1b1b7221 */ /* 0x004fc60000000000 */
[----:B------:R-:W-:Y:S01]  /*11b0*/  FFMA R26, R26, UR13, R23 ;  /* 0x0000000d1a1a7c23 */ /* 0x000fe20008000017 */
[----:B------:R-:W-:Y:S01]  /*11c0*/  FFMA R27, R27, UR12, R8 ;  /* 0x0000000c1b1b7c23 */ /* 0x000fe20008000008 */
[----:B0-----:R-:W-:Y:S01]  /*11d0*/  FADD R25, R25, R18 ;  /* 0x0000001219197221 */ /* 0x001fe20000000000 */
        /* <DEDUP_REMOVED lines=18> */
.L_x_72:
        /* <DEDUP_REMOVED lines=16> */
.L_x_100:


//--------------------- .text._Z13derivative2_yPfS_ --------------------------
	.section	.text._Z13derivative2_yPfS_,"ax",@progbits
	.align	128
        .global         _Z13derivative2_yPfS_
        .type           _Z13derivative2_yPfS_,@function
        .size           _Z13derivative2_yPfS_,(.L_x_101 - _Z13derivative2_yPfS_)
        .other          _Z13derivative2_yPfS_,@"STO_CUDA_ENTRY STV_DEFAULT"
_Z13derivative2_yPfS_:
.text._Z13derivative2_yPfS_:
[----:B------:R-:W-:Y:S01]  /*0000*/  LDC R1, c[0x0][0x37c] ;  /* 0x0000df00ff017b82 */ /* 0x000fe20000000800 */
[----:B------:R-:W0:Y:S07]  /*0010*/  S2R R7, SR_TID.X ;  /* 0x0000000000077919 */ /* 0x000e2e0000002100 */
[----:B------:R-:W1:Y:S01]  /*0020*/  S2UR UR4, SR_CTAID.X ;  /* 0x00000000000479c3 */ /* 0x000e620000002500 */
[----:B------:R-:W2:Y:S01]  /*0030*/  LDCU.64 UR6, c[0x0][0x358] ;  /* 0x00006b00ff0677ac */ /* 0x000ea20008000a00 */
[----:B------:R-:W0:Y:S01]  /*0040*/  S2R R4, SR_TID.Y ;  /* 0x0000000000047919 */ /* 0x000e220000002200 */
[----:B------:R-:W3:Y:S01]  /*0050*/  LDCU UR8, c[0x3][0x44] ;  /* 0x00c00880ff0877ac */ /* 0x000ee20008000800 */
[----:B------:R-:W4:Y:S04]  /*0060*/  S2R R9, SR_CTAID.Y ;  /* 0x0000000000097919 */ /* 0x000f280000002600 */
[----:B------:R-:W1:Y:S01]  /*0070*/  LDC R5, c[0x0][0x360] ;  /* 0x0000d800ff057b82 */ /* 0x000e620000000800 */
[----:B------:R-:W5:Y:S07]  /*0080*/  LDCU.64 UR10, c[0x3][0x50] ;  /* 0x00c00a00ff0a77ac */ /* 0x000f6e0008000a00 */
        /* <DEDUP_REMOVED lines=34> */
[----:B---3--:R-:W-:Y:S01]  /*02b0*/  FFMA R6, R6, UR8, R9 ;  /* 0x0000000806067c23 */ /* 0x008fe20008000009 */
[----:B----4-:R-:W-:-:S04]  /*02c0*/  FADD R13, R10, R13 ;  /* 0x0000000d0a0d7221 */ /* 0x010fc80000000000 */
[----:B------:R-:W-:Y:S01]  /*02d0*/  FFMA R6, R13, UR5, R6 ;  /* 0x000000050d067c23 */ /* 0x000fe20008000006 */
[----:B-----5:R-:W-:-:S04]  /*02e0*/  FADD R15, R12, R15 ;  /* 0x0000000f0c0f7221 */ /* 0x020fc80000000000 */
[----:B------:R-:W-:-:S04]  /*02f0*/  FFMA R6, R15, UR10, R6 ;  /* 0x0000000a0f067c23 */ /* 0x000fc80008000006 */
[----:B------:R-:W-:-:S05]  /*0300*/  FFMA R17, R17, UR11, R6 ;  /* 0x0000000b11117c23 */ /* 0x000fca0008000006 */
[----:B------:R-:W-:Y:S01]  /*0310*/  STG.E desc[UR6][R2.64], R17 ;  /* 0x0000001102007986 */ /* 0x000fe2000c101906 */
[----:B------:R-:W-:Y:S05]  /*0320*/  EXIT ;  /* 0x000000000000794d */ /* 0x000fea0003800000 */
.L_x_73:
        /* <DEDUP_REMOVED lines=13> */
.L_x_101:


//--------------------- .text._Z22derivative2_x_lPencilsPfS_ --------------------------
	.section	.text._Z22derivative2_x_lPencilsPfS_,"ax",@progbits
	.align	128
        .global         _Z22derivative2_x_lPencilsPfS_
        .type           _Z22derivative2_x_lPencilsPfS_,@function
        .size           _Z22derivative2_x_lPencilsPfS_,(.L_x_102 - _Z22derivative2_x_lPencilsPfS_)
        .other          _Z22derivative2_x_lPencilsPfS_,@"STO_CUDA_ENTRY STV_DEFAULT"
_Z22derivative2_x_lPencilsPfS_:
.text._Z22derivative2_x_lPencilsPfS_:
        /* <DEDUP_REMOVED lines=12> */
[----:B------:R-:W-:Y:S02]  /*00c0*/  IADD3 R7, PT, PT, R15, R0, RZ ;  /* 0x000000000f077210 */ /* 0x000fe40007ffe0ff */
[----:B------:R-:W-:Y:S02]  /*00d0*/  ISETP.NE.U32.AND P2, PT, R0, RZ, PT ;  /* 0x000000ff0000720c */ /* 0x000fe40003f45070 */
[C---:B------:R-:W-:Y:S02]  /*00e0*/  ISETP.GE.U32.AND P0, PT, R7.reuse, 0x20, PT ;  /* 0x000000200700780c */ /* 0x040fe40003f06070 */
[----:B------:R-:W-:Y:S02]  /*00f0*/  VIMNMX.U32 R8, PT, PT, R7, 0x20, !PT ;  /* 0x0000002007087848 */ /* 0x000fe40007fe0000 */
[----:B------:R-:W-:-:S04]  /*0100*/  SEL R9, RZ, 0x1, P0 ;  /* 0x00000001ff097807 */ /* 0x000fc80000000000 */
[----:B------:R-:W-:Y:S01]  /*0110*/  IADD3 R7, PT, PT, R8, -R7, -R9 ;  /* 0x8000000708077210 */ /* 0x000fe20007ffe809 */
[----:B0-----:R-:W0:Y:S02]  /*0120*/  MUFU.RCP R10, R10 ;  /* 0x0000000a000a7308 */ /* 0x001e240000001000 */
[----:B0-----:R-:W-:-:S06]  /*0130*/  IADD3 R2, PT, PT, R10, 0xffffffe, RZ ;  /* 0x0ffffffe0a027810 */ /* 0x001fcc0007ffe0ff */
[----:B------:R0:W1:Y:S02]  /*0140*/  F2I.FTZ.U32.TRUNC.NTZ R3, R2 ;  /* 0x0000000200037305 */ /* 0x000064000021f000 */
[----:B0-----:R-:W-:Y:S01]  /*0150*/  IMAD.MOV.U32 R2, RZ, RZ, RZ ;  /* 0x000000ffff027224 */ /* 0x001fe200078e00ff */
[----:B-1----:R-:W-:-:S05]  /*0160*/  IADD3 R11, PT, PT, RZ, -R3, RZ ;  /* 0x80000003ff0b7210 */ /* 0x002fca0007ffe0ff */
[----:B------:R-:W-:-:S04]  /*0170*/  IMAD R11, R11, R0, RZ ;  /* 0x000000000b0b7224 */ /* 0x000fc800078e02ff */
[----:B------:R-:W-:-:S06]  /*0180*/  IMAD.HI.U32 R10, R3, R11, R2 ;  /* 0x0000000b030a7227 */ /* 0x000fcc00078e0002 */
[----:B------:R-:W-:-:S05]  /*0190*/  IMAD.HI.U32 R10, R10, R7, RZ ;  /* 0x000000070a0a7227 */ /* 0x000fca00078e00ff */
[----:B------:R-:W-:-:S05]  /*01a0*/  IADD3 R2, PT, PT, -R10, RZ, RZ ;  /* 0x000000ff0a027210 */ /* 0x000fca0007ffe1ff */
[----:B------:R-:W-:-:S05]  /*01b0*/  IMAD R7, R0, R2, R7 ;  /* 0x0000000200077224 */ /* 0x000fca00078e0207 */
[----:B------:R-:W-:-:S13]  /*01c0*/  ISETP.GE.U32.AND P0, PT, R7, R0, PT ;  /* 0x000000000700720c */ /* 0x000fda0003f06070 */
[----:B------:R-:W-:Y:S01]  /*01d0*/  @P0 IADD3 R7, PT, PT, R7, -R0, RZ ;  /* 0x8000000007070210 */ /* 0x000fe20007ffe0ff */
[----:B------:R-:W-:-:S03]  /*01e0*/  @P0 VIADD R10, R10, 0x1 ;  /* 0x000000010a0a0836 */ /* 0x000fc60000000000 */
[----:B------:R-:W-:Y:S01]  /*01f0*/  ISETP.GE.U32.AND P1, PT, R7, R0, PT ;  /* 0x000000000700720c */ /* 0x000fe20003f26070 */
[----:B------:R-:W-:-:S12]  /*0200*/  IMAD.MOV.U32 R7, RZ, RZ, R15 ;  /* 0x000000ffff077224 */ /* 0x000fd800078e000f */
[----:B------:R-:W-:Y:S02]  /*0210*/  @P1 IADD3 R10, PT, PT, R10, 0x1, RZ ;  /* 0x000000010a0a1810 */ /* 0x000fe40007ffe0ff */
[----:B------:R-:W-:-:S04]  /*0220*/  @!P2 LOP3.LUT R10, RZ, R0, RZ, 0x33, !PT ;  /* 0x00000000ff0aa212 */ /* 0x000fc800078e33ff */
[----:B------:R-:W-:-:S04]  /*0230*/  IADD3 R10, PT, PT, R9, R10, RZ ;  /* 0x0000000a090a7210 */ /* 0x000fc80007ffe0ff */
[C---:B------:R-:W-:Y:S02]  /*0240*/  LOP3.LUT R2, R10.reuse, 0x3, RZ, 0xc0, !PT ;  /* 0x000000030a027812 */ /* 0x040fe400078ec0ff */
[----:B------:R-:W-:Y:S02]  /*0250*/  ISETP.GE.U32.AND P1, PT, R10, 0x3, PT ;  /* 0x000000030a00780c */ /* 0x000fe40003f26070 */
[----:B------:R-:W-:-:S13]  /*0260*/  ISETP.NE.AND P0, PT, R2, 0x3, PT ;  /* 0x000000030200780c */ /* 0x000fda0003f05270 */
[----:B------:R-:W-:Y:S05]  /*0270*/  @!P0 BRA `(.L_x_77) ;  /* 0x0000000000588947 */ /* 0x000fea0003800000 */
        /* <DEDUP_REMOVED lines=14> */
.L_x_78:
        /* <DEDUP_REMOVED lines=8> */
.L_x_77:
[----:B------:R-:W-:Y:S05]  /*03e0*/  BSYNC.RECONVERGENT B1 ;  /* 0x0000000000017941 */ /* 0x000fea0003800200 */
.L_x_76:
[----:B------:R-:W-:Y:S05]  /*03f0*/  @!P1 BRA `(.L_x_75) ;  /* 0x0000000000a09947 */ /* 0x000fea0003800000 */
[----:B------:R-:W0:Y:S01]  /*0400*/  S2UR UR5, SR_CgaCtaId ;  /* 0x00000000000579c3 */ /* 0x000e220000008800 */
[----:B------:R-:W-:Y:S01]  /*0410*/  UMOV UR4, 0x400 ;  /* 0x0000040000047882 */ /* 0x000fe20000000000 */
[----:B------:R-:W-:Y:S01]  /*0420*/  LEA R9, R6, R7, 0x5 ;  /* 0x0000000706097211 */ /* 0x000fe200078e28ff */
[----:B------:R-:W-:Y:S01]  /*0430*/  IMAD R8, R7, 0x108, R5 ;  /* 0x0000010807087824 */ /* 0x000fe200078e0205 */
[----:B------:R-:W-:Y:S02]  /*0440*/  LEA R10, R4, R5, 0x10 ;  /* 0x00000005040a7211 */ /* 0x000fe400078e80ff */
[C---:B------:R-:W-:Y:S01]  /*0450*/  LEA R21, R0.reuse, R9, 0x1 ;  /* 0x0000000900157211 */ /* 0x040fe200078e08ff */
[----:B------:R-:W-:Y:S01]  /*0460*/  IMAD R19, R0, 0x3, R9 ;  /* 0x0000000300137824 */ /* 0x000fe200078e0209 */
[----:B------:R-:W1:Y:S01]  /*0470*/  LDC.64 R2, c[0x0][0x380] ;  /* 0x0000e000ff027b82 */ /* 0x000e620000000a00 */
[----:B------:R-:W-:Y:S01]  /*0480*/  IMAD.IADD R9, R9, 0x1, R0 ;  /* 0x0000000109097824 */ /* 0x000fe200078e0200 */
[----:B------:R-:W-:-:S02]  /*0490*/  LEA R12, R6, R10, 0xd ;  /* 0x0000000a060c7211 */ /* 0x000fc400078e68ff */
[-C--:B------:R-:W-:Y:S01]  /*04a0*/  LEA R19, R19, R10.reuse, 0x8 ;  /* 0x0000000a13137211 */ /* 0x080fe200078e40ff */
[----:B------:R-:W-:Y:S01]  /*04b0*/  IMAD R23, R9, 0x100, R10 ;  /* 0x0000010009177824 */ /* 0x000fe200078e020a */
[----:B------:R-:W-:Y:S02]  /*04c0*/  LEA R21, R21, R10, 0x8 ;  /* 0x0000000a15157211 */ /* 0x000fe400078e40ff */
[----:B------:R-:W-:Y:S01]  /*04d0*/  LEA R27, R7, R12, 0x8 ;  /* 0x0000000c071b7211 */ /* 0x000fe200078e40ff */
[----:B0-----:R-:W-:-:S06]  /*04e0*/  ULEA UR4, UR5, UR4, 0x18 ;  /* 0x0000000405047291 */ /* 0x001fcc000f8ec0ff */
[----:B------:R-:W-:-:S04]  /*04f0*/  LEA R8, R8, UR4, 0x2 ;  /* 0x0000000408087c11 */ /* 0x000fc8000f8e10ff */
[----:B------:R-:W-:-:S07]  /*0500*/  IADD3 R25, PT, PT, R8, 0x10, RZ ;  /* 0x0000001008197810 */ /* 0x000fce0007ffe0ff */
.L_x_79:
        /* <DEDUP_REMOVED lines=23> */
.L_x_75:
[----:B------:R-:W-:Y:S05]  /*0680*/  BSYNC.RECONVERGENT B0 ;  /* 0x0000000000007941 */ /* 0x000fea0003800200 */
.L_x_74:
[----:B------:R-:W-:Y:S01]  /*0690*/  BAR.SYNC.DEFER_BLOCKING 0x0 ;  /* 0x0000000000007b1d */ /* 0x000fe20000010000 */
[----:B------:R-:W-:-:S04]  /*06a0*/  ISETP.GT.U32.AND P0, PT, R15, 0x1f, PT ;  /* 0x0000001f0f00780c */ /* 0x000fc80003f04070 */
[----:B------:R-:W-:Y:S01]  /*06b0*/  ISETP.GT.U32.OR P0, PT, R5, 0x3, P0 ;  /* 0x000000030500780c */ /* 0x000fe20000704470 */
[----:B------:R-:W-:-:S12]  /*06c0*/  BSSY.RECONVERGENT B0, `(.L_x_80) ;  /* 0x0000052000007945 */ /* 0x000fd80003800200 */
[----:B------:R-:W-:Y:S05]  /*06d0*/  @P0 BRA `(.L_x_81) ;  /* 0x0000000400400947 */ /* 0x000fea0003800000 */
[----:B------:R-:W2:Y:S01]  /*06e0*/  LDC R0, c[0x0][0x364] ;  /* 0x0000d900ff007b82 */ /* 0x000ea20000000800 */
[----:B------:R-:W-:Y:S01]  /*06f0*/  BSSY.RECONVERGENT B1, `(.L_x_82) ;  /* 0x0000030000017945 */ /* 0x000fe20003800200 */
[----:B--2---:R-:W0:Y:S01]  /*0700*/  I2F.U32.RP R10, R0 ;  /* 0x00000000000a7306 */ /* 0x004e220000209000 */
[----:B------:R-:W-:Y:S02]  /*0710*/  IADD3 R7, PT, PT, R15, R0, RZ ;  /* 0x000000000f077210 */ /* 0x000fe40007ffe0ff */
[----:B------:R-:W-:Y:S02]  /*0720*/  ISETP.NE.U32.AND P2, PT, R0, RZ, PT ;  /* 0x000000ff0000720c */ /* 0x000fe40003f45070 */
[C---:B------:R-:W-:Y:S02]  /*0730*/  ISETP.GE.U32.AND P0, PT, R7.reuse, 0x20, PT ;  /* 0x000000200700780c */ /* 0x040fe40003f06070 */
[----:B------:R-:W-:Y:S02]  /*0740*/  VIMNMX.U32 R8, PT, PT, R7, 0x20, !PT ;  /* 0x0000002007087848 */ /* 0x000fe40007fe0000 */
[----:B------:R-:W-:-:S04]  /*0750*/  SEL R9, RZ, 0x1, P0 ;  /* 0x00000001ff097807 */ /* 0x000fc80000000000 */
[----:B------:R-:W-:Y:S01]  /*0760*/  IADD3 R7, PT, PT, R8, -R7, -R9 ;  /* 0x8000000708077210 */ /* 0x000fe20007ffe809 */
[----:B0-----:R-:W0:Y:S02]  /*0770*/  MUFU.RCP R10, R10 ;  /* 0x0000000a000a7308 */ /* 0x001e240000001000 */
[----:B0-----:R-:W-:-:S06]  /*0780*/  VIADD R2, R10, 0xffffffe ;  /* 0x0ffffffe0a027836 */ /* 0x001fcc0000000000 */
[----:B------:R0:W1:Y:S02]  /*0790*/  F2I.FTZ.U32.TRUNC.NTZ R3, R2 ;  /* 0x0000000200037305 */ /* 0x000064000021f000 */
[----:B0-----:R-:W-:Y:S01]  /*07a0*/  HFMA2 R2, -RZ, RZ, 0, 0 ;  /* 0x00000000ff027431 */ /* 0x001fe200000001ff */
[----:B-1----:R-:W-:-:S05]  /*07b0*/  IADD3 R11, PT, PT, RZ, -R3, RZ ;  /* 0x80000003ff0b7210 */ /* 0x002fca0007ffe0ff */
        /* <DEDUP_REMOVED lines=27> */
.L_x_84:
        /* <DEDUP_REMOVED lines=8> */
.L_x_83:
[----:B------:R-:W-:Y:S05]  /*09f0*/  BSYNC.RECONVERGENT B1 ;  /* 0x0000000000017941 */ /* 0x000fea0003800200 */
.L_x_82:
[----:B------:R-:W-:Y:S05]  /*0a00*/  @!P1 BRA `(.L_x_81) ;  /* 0x0000000000749947 */ /* 0x000fea0003800000 */
[----:B------:R-:W0:Y:S01]  /*0a10*/  S2UR UR5, SR_CgaCtaId ;  /* 0x00000000000579c3 */ /* 0x000e220000008800 */
[----:B------:R-:W-:Y:S01]  /*0a20*/  UMOV UR4, 0x400 ;  /* 0x0000040000047882 */ /* 0x000fe20000000000 */
[----:B------:R-:W-:Y:S01]  /*0a30*/  IMAD R3, R2, 0x108, R5 ;  /* 0x0000010802037824 */ /* 0x000fe200078e0205 */
[----:B0-----:R-:W-:-:S06]  /*0a40*/  ULEA UR4, UR5, UR4, 0x18 ;  /* 0x0000000405047291 */ /* 0x001fcc000f8ec0ff */
[----:B------:R-:W-:-:S04]  /*0a50*/  LEA R3, R3, UR4, 0x2 ;  /* 0x0000000403037c11 */ /* 0x000fc8000f8e10ff */
[----:B------:R-:W-:-:S07]  /*0a60*/  IADD3 R3, PT, PT, R3, 0x3fc, RZ ;  /* 0x000003fc03037810 */ /* 0x000fce0007ffe0ff */
.L_x_85:
        /* <DEDUP_REMOVED lines=10> */
[----:B------:R-:W2:Y:S01]  /*0b10*/  LDS R14, [R7+-0x3e8] ;  /* 0xfffc1800070e7984 */ /* 0x000ea20000000800 */
[----:B0-----:R-:W-:-:S03]  /*0b20*/  IMAD R3, R0, 0x1080, R3 ;  /* 0x0000108000037824 */ /* 0x001fc600078e0203 */
[----:B-1----:R-:W-:Y:S04]  /*0b30*/  STS [R7+-0x3fc], R12 ;  /* 0xfffc040c07007388 */ /* 0x002fe80000000800 */
[----:B--2---:R-:W-:Y:S04]  /*0b40*/  STS [R7+0x14], R14 ;  /* 0x0000140e07007388 */ /* 0x004fe80000000800 */
        /* <DEDUP_REMOVED lines=9> */
.L_x_81:
[----:B------:R-:W-:Y:S05]  /*0be0*/  BSYNC.RECONVERGENT B0 ;  /* 0x0000000000007941 */ /* 0x000fea0003800200 */
.L_x_80:
[----:B------:R-:W-:Y:S01]  /*0bf0*/  BAR.SYNC.DEFER_BLOCKING 0x0 ;  /* 0x0000000000007b1d */ /* 0x000fe20000010000 */
[----:B------:R-:W-:-:S13]  /*0c00*/  ISETP.GT.U32.AND P0, PT, R15, 0x1f, PT ;  /* 0x0000001f0f00780c */ /* 0x000fda0003f04070 */
[----:B------:R-:W-:Y:S05]  /*0c10*/  @P0 EXIT ;  /* 0x000000000000094d */ /* 0x000fea0003800000 */
[----:B------:R-:W0:Y:S01]  /*0c20*/  LDC R0, c[0x0][0x364] ;  /* 0x0000d900ff007b82 */ /* 0x000e220000000800 */
[----:B------:R-:W1:Y:S01]  /*0c30*/  LDCU UR12, c[0x3][0x40] ;  /* 0x00c00800ff0c77ac */ /* 0x000e620008000800 */
[----:B------:R-:W-:Y:S01]  /*0c40*/  BSSY.RECONVERGENT B0, `(.L_x_86) ;  /* 0x0000045000007945 */ /* 0x000fe20003800200 */
[----:B------:R-:W3:Y:S01]  /*0c50*/  LDCU.128 UR8, c[0x3][0x30] ;  /* 0x00c00600ff0877ac */ /* 0x000ee20008000c00 */
[----:B0-2---:R-:W0:Y:S01]  /*0c60*/  I2F.U32.RP R10, R0 ;  /* 0x00000000000a7306 */ /* 0x005e220000209000 */
[----:B------:R-:W-:Y:S02]  /*0c70*/  IADD3 R7, PT, PT, R15, R0, RZ ;  /* 0x000000000f077210 */ /* 0x000fe40007ffe0ff */
[----:B------:R-:W-:Y:S02]  /*0c80*/  ISETP.NE.U32.AND P2, PT, R0, RZ, PT ;  /* 0x000000ff0000720c */ /* 0x000fe40003f45070 */
[C---:B------:R-:W-:Y:S02]  /*0c90*/  ISETP.GE.U32.AND P0, PT, R7.reuse, 0x20, PT ;  /* 0x000000200700780c */ /* 0x040fe40003f06070 */
[----:B------:R-:W-:-:S02]  /*0ca0*/  VIMNMX.U32 R8, PT, PT, R7, 0x20, !PT ;  /* 0x0000002007087848 */ /* 0x000fc40007fe0000 */
        /* <DEDUP_REMOVED lines=22> */
[----:B-1-3--:R-:W-:Y:S05]  /*0e10*/  @!P0 BRA `(.L_x_87) ;  /* 0x00000000009c8947 */ /* 0x00afea0003800000 */
        /* <DEDUP_REMOVED lines=14> */
.L_x_88:
        /* <DEDUP_REMOVED lines=11> */
[----:B-----5:R-:W-:-:S02]  /*0fb0*/  IMAD R9, R0, 0x420, R9 ;  /* 0x0000042000097824 */ /* 0x020fc400078e0209 */
        /* <DEDUP_REMOVED lines=13> */
.L_x_87:
[----:B------:R-:W-:Y:S05]  /*1090*/  BSYNC.RECONVERGENT B0 ;  /* 0x0000000000007941 */ /* 0x000fea0003800200 */
.L_x_86:
[----:B------:R-:W-:Y:S05]  /*10a0*/  @!P1 EXIT ;  /* 0x000000000000994d */ /* 0x000fea0003800000 */
[----:B------:R-:W1:Y:S01]  /*10b0*/  S2UR UR5, SR_CgaCtaId ;  /* 0x00000000000579c3 */ /* 0x000e620000008800 */
[----:B------:R-:W-:Y:S01]  /*10c0*/  UMOV UR4, 0x400 ;  /* 0x0000040000047882 */ /* 0x000fe20000000000 */
[----:B------:R-:W-:Y:S01]  /*10d0*/  LEA R7, R6, R15, 0x5 ;  /* 0x0000000f06077211 */ /* 0x000fe200078e28ff */
[----:B------:R-:W2:Y:S01]  /*10e0*/  LDCU UR12, c[0x3][0x40] ;  /* 0x00c00800ff0c77ac */ /* 0x000ea20008000800 */
[----:B------:R-:W-:Y:S01]  /*10f0*/  LEA R8, R4, R5, 0x10 ;  /* 0x0000000504087211 */ /* 0x000fe200078e80ff */
[----:B------:R-:W-:Y:S01]  /*1100*/  IMAD R4, R15, 0x108, R5 ;  /* 0x000001080f047824 */ /* 0x000fe200078e0205 */
[C---:B------:R-:W-:Y:S01]  /*1110*/  LEA R5, R0.reuse, R7, 0x1 ;  /* 0x0000000700057211 */ /* 0x040fe200078e08ff */
[----:B------:R-:W-:Y:S01]  /*1120*/  IMAD R13, R0, 0x3, R7 ;  /* 0x00000003000d7824 */ /* 0x000fe200078e0207 */
[----:B------:R-:W3:Y:S01]  /*1130*/  LDC.64 R2, c[0x0][0x388] ;  /* 0x0000e200ff027b82 */ /* 0x000ee20000000a00 */
[----:B------:R-:W-:Y:S01]  /*1140*/  IMAD.IADD R7, R7, 0x1, R0 ;  /* 0x0000000107077824 */ /* 0x000fe200078e0200 */
[-C--:B------:R-:W-:Y:S01]  /*1150*/  LEA R6, R6, R8.reuse, 0xd ;  /* 0x0000000806067211 */ /* 0x080fe200078e68ff */
[----:B------:R-:W4:Y:S01]  /*1160*/  LDCU.128 UR8, c[0x3][0x30] ;  /* 0x00c00600ff0877ac */ /* 0x000f220008000c00 */
[-C--:B------:R-:W-:Y:S01]  /*1170*/  LEA R13, R13, R8.reuse, 0x8 ;  /* 0x000000080d0d7211 */ /* 0x080fe200078e40ff */
[----:B------:R-:W-:Y:S01]  /*1180*/  IMAD R9, R7, 0x100, R8 ;  /* 0x0000010007097824 */ /* 0x000fe200078e0208 */
[----:B------:R-:W-:-:S02]  /*1190*/  LEA R5, R5, R8, 0x8 ;  /* 0x0000000805057211 */ /* 0x000fc400078e40ff */
[----:B0-----:R-:W-:Y:S01]  /*11a0*/  LEA R11, R15, R6, 0x8 ;  /* 0x000000060f0b7211 */ /* 0x001fe200078e40ff */
[----:B-1----:R-:W-:-:S06]  /*11b0*/  ULEA UR4, UR5, UR4, 0x18 ;  /* 0x0000000405047291 */ /* 0x002fcc000f8ec0ff */
[----:B------:R-:W-:-:S04]  /*11c0*/  LEA R4, R4, UR4, 0x2 ;  /* 0x0000000404047c11 */ /* 0x000fc8000f8e10ff */
[----:B--2-4-:R-:W-:-:S07]  /*11d0*/  IADD3 R7, PT, PT, R4, 0x14, RZ ;  /* 0x0000001404077810 */ /* 0x014fce0007ffe0ff */
.L_x_89:
[C---:B0-----:R-:W-:Y:S01]  /*11e0*/  IMAD R17, R0.reuse, 0x420, R7 ;  /* 0x0000042000117824 */ /* 0x041fe200078e0207 */
[----:B------:R-:W-:Y:S01]  /*11f0*/  LDS R10, [R7+0x4] ;  /* 0x00000400070a7984 */ /* 0x000fe20000000800 */
[C---:B------:R-:W-:Y:S02]  /*1200*/  LEA R15, R0.reuse, R15, 0x2 ;  /* 0x0000000f000f7211 */ /* 0x040fe400078e10ff */
[C---:B------:R-:W-:Y:S01]  /*1210*/  IMAD R19, R0.reuse, 0x420, R17 ;  /* 0x0000042000137824 */ /* 0x040fe200078e0211 */
[----:B------:R-:W-:Y:S01]  /*1220*/  LDS R12, [R17+0x4] ;  /* 0x00000400110c7984 */ /* 0x000fe20000000800 */
[----:B------:R-:W-:Y:S02]  /*1230*/  ISETP.GE.U32.AND P0, PT, R15, 0x20, PT ;  /* 0x000000200f00780c */ /* 0x000fe40003f06070 */
[----:B------:R-:W-:Y:S01]  /*1240*/  IMAD R6, R0, 0x420, R19 ;  /* 0x0000042000067824 */ /* 0x000fe200078e0213 */
[----:B------:R-:W0:Y:S04]  /*1250*/  LDS R23, [R17+-0xc] ;  /* 0xfffff40011177984 */ /* 0x000e280000000800 */
        /* <DEDUP_REMOVED lines=59> */
[----:B---3--:R-:W-:Y:S02]  /*1610*/  IMAD R7, R0, 0x1080, R7 ;  /* 0x0000108000077824 */ /* 0x008fe400078e0207 */
[----:B-1----:R-:W-:-:S04]  /*1620*/  FADD R23, R23, R14 ;  /* 0x0000000e17177221 */ /* 0x002fc80000000000 */
[----:B------:R-:W-:Y:S01]  /*1630*/  FFMA R23, R23, UR11, R16 ;  /* 0x0000000b17177c23 */ /* 0x000fe20008000010 */
[----:B--2---:R-:W-:-:S03]  /*1640*/  FADD R27, R27, R12 ;  /* 0x0000000c1b1b7221 */ /* 0x004fc60000000000 */
[----:B------:R-:W-:Y:S01]  /*1650*/  FFMA R26, R26, UR12, R23 ;  /* 0x0000000c1a1a7c23 */ /* 0x000fe20008000017 */
[----:B------:R-:W-:Y:S01]  /*1660*/  FFMA R27, R27, UR11, R8 ;  /* 0x0000000b1b1b7c23 */ /* 0x000fe20008000008 */
[----:B0-----:R-:W-:Y:S01]  /*1670*/  FADD R25, R25, R18 ;  /* 0x0000001219197221 */ /* 0x001fe20000000000 */
[----:B------:R-:W-:Y:S01]  /*1680*/  IMAD.WIDE R18, R9, 0x4, R2 ;  /* 0x0000000409127825 */ /* 0x000fe200078e0202 */
[----:B------:R-:W-:-:S03]  /*1690*/  LEA R9, R0, R9, 0xa ;  /* 0x0000000900097211 */ /* 0x000fc600078e50ff */
[----:B------:R-:W-:Y:S01]  /*16a0*/  FFMA R21, R25, UR11, R10 ;  /* 0x0000000b19157c23 */ /* 0x000fe2000800000a */
[----:B------:R-:W-:Y:S01]  /*16b0*/  FFMA R25, R17, UR12, R4 ;  /* 0x0000000c11197c23 */ /* 0x000fe20008000004 */
[----:B----4-:R-:W-:Y:S01]  /*16c0*/  FFMA R27, R22, UR12, R27 ;  /* 0x0000000c161b7c23 */ /* 0x010fe2000800001b */
[----:B------:R-:W-:-:S04]  /*16d0*/  IMAD.WIDE R16, R11, 0x4, R2 ;  /* 0x000000040b107825 */ /* 0x000fc800078e0202 */
[----:B------:R-:W-:Y:S01]  /*16e0*/  FFMA R29, R24, UR12, R21 ;  /* 0x0000000c181d7c23 */ /* 0x000fe20008000015 */
[C---:B------:R-:W-:Y:S01]  /*16f0*/  LEA R11, R0.reuse, R11, 0xa ;  /* 0x0000000b000b7211 */ /* 0x040fe200078e50ff */
[--C-:B------:R-:W-:Y:S01]  /*1700*/  IMAD.WIDE R20, R5, 0x4, R2.reuse ;  /* 0x0000000405147825 */ /* 0x100fe200078e0202 */
[----:B------:R0:W-:Y:S03]  /*1710*/  STG.E desc[UR6][R16.64], R27 ;  /* 0x0000001b10007986 */ /* 0x0001e6000c101906 */
        /* <DEDUP_REMOVED lines=8> */
.L_x_90:
        /* <DEDUP_REMOVED lines=14> */
.L_x_102:


//--------------------- .text._Z13derivative2_xPfS_ --------------------------
	.section	.text._Z13derivative2_xPfS_,"ax",@progbits
	.align	128
        .global         _Z13derivative2_xPfS_
        .type           _Z13derivative2_xPfS_,@function
        .size           _Z13derivative2_xPfS_,(.L_x_103 - _Z13derivative2_xPfS_)
        .other          _Z13derivative2_xPfS_,@"STO_CUDA_ENTRY STV_DEFAULT"
_Z13derivative2_xPfS_:
.text._Z13derivative2_xPfS_:
        /* <DEDUP_REMOVED lines=10> */
[C---:B---3--:R-:W-:Y:S01]  /*00a0*/  LOP3.LUT R0, R9.reuse, UR4, RZ, 0xfc, !PT ;  /* 0x0000000409007c12 */ /* 0x048fe2000f8efcff */
[----:B------:R-:W1:Y:S01]  /*00b0*/  S2R R7, SR_CgaCtaId ;  /* 0x0000000000077919 */ /* 0x000e620000008800 */
[----:B------:R-:W-:-:S03]  /*00c0*/  ISETP.GT.U32.AND P0, PT, R9, 0x3, PT ;  /* 0x000000030900780c */ /* 0x000fc60003f04070 */
[----:B------:R-:W3:Y:S01]  /*00d0*/  LDCU UR4, c[0x3][0x40] ;  /* 0x00c00800ff0477ac */ /* 0x000ee20008000800 */
[----:B0-----:R-:W-:-:S05]  /*00e0*/  IMAD R5, R5, UR5, R4 ;  /* 0x0000000505057c24 */ /* 0x001fca000f8e0204 */
[----:B------:R-:W-:-:S05]  /*00f0*/  LEA R5, R5, R0, 0x8 ;  /* 0x0000000005057211 */ /* 0x000fca00078e40ff */
[----:B-----5:R-:W-:-:S06]  /*0100*/  IMAD.WIDE R2, R5, 0x4, R2 ;  /* 0x0000000405027825 */ /* 0x020fcc00078e0202 */
[----:B--2---:R-:W2:Y:S01]  /*0110*/  LDG.E R2, desc[UR6][R2.64] ;  /* 0x0000000602027981 */ /* 0x004ea2000c1e1900 */
[----:B------:R-:W-:-:S04]  /*0120*/  MOV R0, 0x400 ;  /* 0x0000040000007802 */ /* 0x000fc80000000f00 */
[----:B-1----:R-:W-:-:S05]  /*0130*/  LEA R0, R7, R0, 0x18 ;  /* 0x0000000007007211 */ /* 0x002fca00078ec0ff */
        /* <DEDUP_REMOVED lines=18> */
[----:B------:R-:W5:Y:S04]  /*0260*/  LDS R15, [R7] ;  /* 0x00000000070f7984 */ /* 0x000f680000000800 */
[----:B------:R-:W3:Y:S01]  /*0270*/  LDS R17, [R7+0x10] ;  /* 0x0000100007117984 */ /* 0x000ee20000000800 */
[----:B0-----:R-:W-:Y:S01]  /*0280*/  FADD R8, R8, R11 ;  /* 0x0000000b08087221 */ /* 0x001fe20000000000 */
[----:B-1----:R-:W-:-:S03]  /*0290*/  FADD R6, R6, R9 ;  /* 0x0000000906067221 */ /* 0x002fc60000000000 */
[----:B----4-:R-:W-:-:S04]  /*02a0*/  FMUL R9, R8, UR9 ;  /* 0x0000000908097c20 */ /* 0x010fc80008400000 */
[----:B------:R-:W-:Y:S01]  /*02b0*/  FFMA R6, R6, UR8, R9 ;  /* 0x0000000806067c23 */ /* 0x000fe20008000009 */
[----:B--2---:R-:W-:-:S04]  /*02c0*/  FADD R13, R10, R13 ;  /* 0x0000000d0a0d7221 */ /* 0x004fc80000000000 */
[----:B------:R-:W-:Y:S01]  /*02d0*/  FFMA R6, R13, UR10, R6 ;  /* 0x0000000a0d067c23 */ /* 0x000fe20008000006 */
[----:B-----5:R-:W-:-:S04]  /*02e0*/  FADD R15, R12, R15 ;  /* 0x0000000f0c0f7221 */ /* 0x020fc80000000000 */
[----:B------:R-:W-:-:S04]  /*02f0*/  FFMA R6, R15, UR11, R6 ;  /* 0x0000000b0f067c23 */ /* 0x000fc80008000006 */
[----:B---3--:R-:W-:-:S05]  /*0300*/  FFMA R17, R17, UR4, R6 ;  /* 0x0000000411117c23 */ /* 0x008fca0008000006 */
[----:B------:R-:W-:Y:S01]  /*0310*/  STG.E desc[UR6][R2.64], R17 ;  /* 0x0000001102007986 */ /* 0x000fe2000c101906 */
[----:B------:R-:W-:Y:S05]  /*0320*/  EXIT ;  /* 0x000000000000794d */ /* 0x000fea0003800000 */
.L_x_91:
        /* <DEDUP_REMOVED lines=13> */
.L_x_103:


//--------------------- .nv.shared._Z21derivative_z_lPencilsPfS_ --------------------------
	.section	.nv.shared._Z21derivative_z_lPencilsPfS_,"aw",@nobits
	.sectionflags	@""
	.align	4
.nv.shared._Z21derivative_z_lPencilsPfS_:
	.zero		34816


//--------------------- .nv.shared.reserved.0     --------------------------
	.section	.nv.shared.reserved.0,"aw",@nobits
	.weak		__nv_reservedSMEM_offset_0_alias
	.size		__nv_reservedSMEM_offset_0_alias, 0, 64
	.other		__nv_reservedSMEM_offset_0_alias,@"STO_CUDA_RESERVED_SHARED STV_DEFAULT"
__nv_reservedSMEM_offset_0_alias:
	.zero		0
	.zero		64


//--------------------- .nv.shared._Z12derivative_zPfS_ --------------------------
	.section	.nv.shared._Z12derivative_zPfS_,"aw",@nobits
	.sectionflags	@""
	.align	4
.nv.shared._Z12derivative_zPfS_:
	.zero		2080


//--------------------- .nv.shared._Z21derivative_y_lPencilsPfS_ --------------------------
	.section	.nv.shared._Z21derivative_y_lPencilsPfS_,"aw",@nobits
	.sectionflags	@""
	.align	4
.nv.shared._Z21derivative_y_lPencilsPfS_:
	.zero		34816


//--------------------- .nv.shared._Z12derivative_yPfS_ --------------------------
	.section	.nv.shared._Z12derivative_yPfS_,"aw",@nobits
	.sectionflags	@""
	.align	4
.nv.shared._Z12derivative_yPfS_:
	.zero		2080


//--------------------- .nv.shared._Z21derivative_x_lPencilsPfS_ --------------------------
	.section	.nv.shared._Z21derivative_x_lPencilsPfS_,"aw",@nobits
	.sectionflags	@""
	.align	4
.nv.shared._Z21derivative_x_lPencilsPfS_:
	.zero		34816


//--------------------- .nv.shared._Z12derivative_xPfS_ --------------------------
	.section	.nv.shared._Z12derivative_xPfS_,"aw",@nobits
	.sectionflags	@""
	.align	4
.nv.shared._Z12derivative_xPfS_:
	.zero		2080


//--------------------- .nv.shared._Z22derivative2_z_lPencilsPfS_ --------------------------
	.section	.nv.shared._Z22derivative2_z_lPencilsPfS_,"aw",@nobits
	.sectionflags	@""
	.align	4
.nv.shared._Z22derivative2_z_lPencilsPfS_:
	.zero		34816


//--------------------- .nv.shared._Z13derivative2_zPfS_ --------------------------
	.section	.nv.shared._Z13derivative2_zPfS_,"aw",@nobits
	.sectionflags	@""
	.align	4
.nv.shared._Z13derivative2_zPfS_:
	.zero		2080


//--------------------- .nv.shared._Z22derivative2_y_lPencilsPfS_ --------------------------
	.section	.nv.shared._Z22derivative2_y_lPencilsPfS_,"aw",@nobits
	.sectionflags	@""
	.align	4
.nv.shared._Z22derivative2_y_lPencilsPfS_:
	.zero		34816


//--------------------- .nv.shared._Z13derivative2_yPfS_ --------------------------
	.section	.nv.shared._Z13derivative2_yPfS_,"aw",@nobits
	.sectionflags	@""
	.align	4
.nv.shared._Z13derivative2_yPfS_:
	.zero		2080


//--------------------- .nv.shared._Z22derivative2_x_lPencilsPfS_ --------------------------
	.section	.nv.shared._Z22derivative2_x_lPencilsPfS_,"aw",@nobits
	.sectionflags	@""
	.align	4
.nv.shared._Z22derivative2_x_lPencilsPfS_:
	.zero		34816


//--------------------- .nv.shared._Z13derivative2_xPfS_ --------------------------
	.section	.nv.shared._Z13derivative2_xPfS_,"aw",@nobits
	.sectionflags	@""
	.align	4
.nv.shared._Z13derivative2_xPfS_:
	.zero		2080


//--------------------- .nv.constant0._Z21derivative_z_lPencilsPfS_ --------------------------
	.section	.nv.constant0._Z21derivative_z_lPencilsPfS_,"a",@progbits
	.sectionflags	@""
	.align	4
.nv.constant0._Z21derivative_z_lPencilsPfS_:
	.zero		912


//--------------------- .nv.constant0._Z12derivative_zPfS_ --------------------------
	.section	.nv.constant0._Z12derivative_zPfS_,"a",@progbits
	.sectionflags	@""
	.align	4
.nv.constant0._Z12derivative_zPfS_:
	.zero		912


//--------------------- .nv.constant0._Z21derivative_y_lPencilsPfS_ --------------------------
	.section	.nv.constant0._Z21derivative_y_lPencilsPfS_,"a",@progbits
	.sectionflags	@""
	.align	4
.nv.constant0._Z21derivative_y_lPencilsPfS_:
	.zero		912


//--------------------- .nv.constant0._Z12derivative_yPfS_ --------------------------
	.section	.nv.constant0._Z12derivative_yPfS_,"a",@progbits
	.sectionflags	@""
	.align	4
.nv.constant0._Z12derivative_yPfS_:
	.zero		912


//--------------------- .nv.constant0._Z21derivative_x_lPencilsPfS_ --------------------------
	.section	.nv.constant0._Z21derivative_x_lPencilsPfS_,"a",@progbits
	.sectionflags	@""
	.align	4
.nv.constant0._Z21derivative_x_lPencilsPfS_:
	.zero		912


//--------------------- .nv.constant0._Z12derivative_xPfS_ --------------------------
	.section	.nv.constant0._Z12derivative_xPfS_,"a",@progbits
	.sectionflags	@""
	.align	4
.nv.constant0._Z12derivative_xPfS_:
	.zero		912


//--------------------- .nv.constant0._Z22derivative2_z_lPencilsPfS_ --------------------------
	.section	.nv.constant0._Z22derivative2_z_lPencilsPfS_,"a",@progbits
	.sectionflags	@""
	.align	4
.nv.constant0._Z22derivative2_z_lPencilsPfS_:
	.zero		912


//--------------------- .nv.constant0._Z13derivative2_zPfS_ --------------------------
	.section	.nv.constant0._Z13derivative2_zPfS_,"a",@progbits
	.sectionflags	@""
	.align	4
.nv.constant0._Z13derivative2_zPfS_:
	.zero		912


//--------------------- .nv.constant0._Z22derivative2_y_lPencilsPfS_ --------------------------
	.section	.nv.constant0._Z22derivative2_y_lPencilsPfS_,"a",@progbits
	.sectionflags	@""
	.align	4
.nv.constant0._Z22derivative2_y_lPencilsPfS_:
	.zero		912


//--------------------- .nv.constant0._Z13derivative2_yPfS_ --------------------------
	.section	.nv.constant0._Z13derivative2_yPfS_,"a",@progbits
	.sectionflags	@""
	.align	4
.nv.constant0._Z13derivative2_yPfS_:
	.zero		912


//--------------------- .nv.constant0._Z22derivative2_x_lPencilsPfS_ --------------------------
	.section	.nv.constant0._Z22derivative2_x_lPencilsPfS_,"a",@progbits
	.sectionflags	@""
	.align	4
.nv.constant0._Z22derivative2_x_lPencilsPfS_:
	.zero		912


//--------------------- .nv.constant0._Z13derivative2_xPfS_ --------------------------
	.section	.nv.constant0._Z13derivative2_xPfS_,"a",@progbits
	.sectionflags	@""
	.align	4
.nv.constant0._Z13derivative2_xPfS_:
	.zero		912


//--------------------- SYMBOLS --------------------------

	.type		.nv.reservedSmem.offset0,@object
	.size		.nv.reservedSmem.offset0,0x4
	.type		.nv.reservedSmem.cap,@object
	.size		.nv.reservedSmem.cap,0x4
